//
// Generated by NVIDIA NVVM Compiler
//
// Compiler Build ID: CL-36424714
// Cuda compilation tools, release 13.0, V13.0.88
// Based on NVVM 20.0.0
//

.version 9.0
.target sm_100
.address_size 64

	// .globl	_Z12floyd_phase1Piii
// _ZZ12floyd_phase1PiiiE12share_matrix has been demoted
// _ZZ12floyd_phase2PiiiiE8share_my has been demoted
// _ZZ12floyd_phase2PiiiiE12share_phase1 has been demoted
// _ZZ12floyd_phase3PiiiE9share_row has been demoted
// _ZZ12floyd_phase3PiiiE9share_col has been demoted

.visible .entry _Z12floyd_phase1Piii(
	.param .u64 .ptr .align 1 _Z12floyd_phase1Piii_param_0,
	.param .u32 _Z12floyd_phase1Piii_param_1,
	.param .u32 _Z12floyd_phase1Piii_param_2
)
{
	.reg .pred 	%p<2>;
	.reg .b32 	%r<135>;
	.reg .b64 	%rd<8>;
	// demoted variable
	.shared .align 4 .b8 _ZZ12floyd_phase1PiiiE12share_matrix[20736];
	ld.param.u64 	%rd4, [_Z12floyd_phase1Piii_param_0];
	ld.param.u32 	%r11, [_Z12floyd_phase1Piii_param_1];
	ld.param.u32 	%r12, [_Z12floyd_phase1Piii_param_2];
	cvta.to.global.u64 	%rd5, %rd4;
	mov.u32 	%r13, %tid.x;
	mov.u32 	%r14, %tid.y;
	mul.lo.s32 	%r15, %r12, 72;
	mad.lo.s32 	%r16, %r14, 3, %r15;
	mul.lo.s32 	%r17, %r13, 3;
	add.s32 	%r18, %r15, %r17;
	mad.lo.s32 	%r19, %r16, %r11, %r18;
	mov.u32 	%r20, _ZZ12floyd_phase1PiiiE12share_matrix;
	mad.lo.s32 	%r21, %r14, 864, %r20;
	mul.wide.s32 	%rd6, %r19, 4;
	add.s64 	%rd1, %rd5, %rd6;
	ld.global.u32 	%r22, [%rd1];
	shl.b32 	%r23, %r17, 2;
	add.s32 	%r1, %r21, %r23;
	st.shared.u32 	[%r1], %r22;
	ld.global.u32 	%r24, [%rd1+4];
	st.shared.u32 	[%r1+4], %r24;
	ld.global.u32 	%r25, [%rd1+8];
	st.shared.u32 	[%r1+8], %r25;
	mul.wide.s32 	%rd7, %r11, 4;
	add.s64 	%rd2, %rd1, %rd7;
	ld.global.u32 	%r26, [%rd2];
	st.shared.u32 	[%r1+288], %r26;
	ld.global.u32 	%r27, [%rd2+4];
	st.shared.u32 	[%r1+292], %r27;
	ld.global.u32 	%r28, [%rd2+8];
	st.shared.u32 	[%r1+296], %r28;
	add.s64 	%rd3, %rd2, %rd7;
	ld.global.u32 	%r29, [%rd3];
	st.shared.u32 	[%r1+576], %r29;
	ld.global.u32 	%r30, [%rd3+4];
	st.shared.u32 	[%r1+580], %r30;
	ld.global.u32 	%r31, [%rd3+8];
	st.shared.u32 	[%r1+584], %r31;
	bar.sync 	0;
	mad.lo.s32 	%r32, %r13, 12, %r20;
	add.s32 	%r133, %r32, 296;
	add.s32 	%r132, %r21, 292;
	mov.b32 	%r134, 288;
$L__BB0_1:
	ld.shared.u32 	%r33, [%r1];
	ld.shared.u32 	%r34, [%r132+-292];
	ld.shared.u32 	%r35, [%r133+-296];
	add.s32 	%r36, %r35, %r34;
	min.s32 	%r37, %r33, %r36;
	st.shared.u32 	[%r1], %r37;
	ld.shared.u32 	%r38, [%r1+4];
	ld.shared.u32 	%r39, [%r132+-292];
	ld.shared.u32 	%r40, [%r133+-292];
	add.s32 	%r41, %r40, %r39;
	min.s32 	%r42, %r38, %r41;
	st.shared.u32 	[%r1+4], %r42;
	ld.shared.u32 	%r43, [%r1+8];
	ld.shared.u32 	%r44, [%r132+-292];
	ld.shared.u32 	%r45, [%r133+-288];
	add.s32 	%r46, %r45, %r44;
	min.s32 	%r47, %r43, %r46;
	st.shared.u32 	[%r1+8], %r47;
	ld.shared.u32 	%r48, [%r1+288];
	ld.shared.u32 	%r49, [%r132+-4];
	ld.shared.u32 	%r50, [%r133+-296];
	add.s32 	%r51, %r50, %r49;
	min.s32 	%r52, %r48, %r51;
	st.shared.u32 	[%r1+288], %r52;
	ld.shared.u32 	%r53, [%r1+292];
	ld.shared.u32 	%r54, [%r132+-4];
	ld.shared.u32 	%r55, [%r133+-292];
	add.s32 	%r56, %r55, %r54;
	min.s32 	%r57, %r53, %r56;
	st.shared.u32 	[%r1+292], %r57;
	ld.shared.u32 	%r58, [%r1+296];
	ld.shared.u32 	%r59, [%r132+-4];
	ld.shared.u32 	%r60, [%r133+-288];
	add.s32 	%r61, %r60, %r59;
	min.s32 	%r62, %r58, %r61;
	st.shared.u32 	[%r1+296], %r62;
	ld.shared.u32 	%r63, [%r1+576];
	ld.shared.u32 	%r64, [%r132+284];
	ld.shared.u32 	%r65, [%r133+-296];
	add.s32 	%r66, %r65, %r64;
	min.s32 	%r67, %r63, %r66;
	st.shared.u32 	[%r1+576], %r67;
	ld.shared.u32 	%r68, [%r1+580];
	ld.shared.u32 	%r69, [%r132+284];
	ld.shared.u32 	%r70, [%r133+-292];
	add.s32 	%r71, %r70, %r69;
	min.s32 	%r72, %r68, %r71;
	st.shared.u32 	[%r1+580], %r72;
	ld.shared.u32 	%r73, [%r1+584];
	ld.shared.u32 	%r74, [%r132+284];
	ld.shared.u32 	%r75, [%r133+-288];
	add.s32 	%r76, %r75, %r74;
	min.s32 	%r77, %r73, %r76;
	st.shared.u32 	[%r1+584], %r77;
	bar.sync 	0;
	ld.shared.u32 	%r78, [%r1];
	ld.shared.u32 	%r79, [%r132+-288];
	ld.shared.u32 	%r80, [%r133+-8];
	add.s32 	%r81, %r80, %r79;
	min.s32 	%r82, %r78, %r81;
	st.shared.u32 	[%r1], %r82;
	ld.shared.u32 	%r83, [%r1+4];
	ld.shared.u32 	%r84, [%r132+-288];
	ld.shared.u32 	%r85, [%r133+-4];
	add.s32 	%r86, %r85, %r84;
	min.s32 	%r87, %r83, %r86;
	st.shared.u32 	[%r1+4], %r87;
	ld.shared.u32 	%r88, [%r1+8];
	ld.shared.u32 	%r89, [%r132+-288];
	ld.shared.u32 	%r90, [%r133];
	add.s32 	%r91, %r90, %r89;
	min.s32 	%r92, %r88, %r91;
	st.shared.u32 	[%r1+8], %r92;
	ld.shared.u32 	%r93, [%r1+288];
	ld.shared.u32 	%r94, [%r132];
	ld.shared.u32 	%r95, [%r133+-8];
	add.s32 	%r96, %r95, %r94;
	min.s32 	%r97, %r93, %r96;
	st.shared.u32 	[%r1+288], %r97;
	ld.shared.u32 	%r98, [%r1+292];
	ld.shared.u32 	%r99, [%r132];
	ld.shared.u32 	%r100, [%r133+-4];
	add.s32 	%r101, %r100, %r99;
	min.s32 	%r102, %r98, %r101;
	st.shared.u32 	[%r1+292], %r102;
	ld.shared.u32 	%r103, [%r1+296];
	ld.shared.u32 	%r104, [%r132];
	ld.shared.u32 	%r105, [%r133];
	add.s32 	%r106, %r105, %r104;
	min.s32 	%r107, %r103, %r106;
	st.shared.u32 	[%r1+296], %r107;
	ld.shared.u32 	%r108, [%r1+576];
	ld.shared.u32 	%r109, [%r132+288];
	ld.shared.u32 	%r110, [%r133+-8];
	add.s32 	%r111, %r110, %r109;
	min.s32 	%r112, %r108, %r111;
	st.shared.u32 	[%r1+576], %r112;
	ld.shared.u32 	%r113, [%r1+580];
	ld.shared.u32 	%r114, [%r132+288];
	ld.shared.u32 	%r115, [%r133+-4];
	add.s32 	%r116, %r115, %r114;
	min.s32 	%r117, %r113, %r116;
	st.shared.u32 	[%r1+580], %r117;
	ld.shared.u32 	%r118, [%r1+584];
	ld.shared.u32 	%r119, [%r132+288];
	ld.shared.u32 	%r120, [%r133];
	add.s32 	%r121, %r120, %r119;
	min.s32 	%r122, %r118, %r121;
	st.shared.u32 	[%r1+584], %r122;
	bar.sync 	0;
	add.s32 	%r134, %r134, 576;
	add.s32 	%r133, %r133, 576;
	add.s32 	%r132, %r132, 8;
	setp.ne.s32 	%p1, %r134, 21024;
	@%p1 bra 	$L__BB0_1;
	ld.shared.u32 	%r123, [%r1];
	st.global.u32 	[%rd1], %r123;
	ld.shared.u32 	%r124, [%r1+4];
	st.global.u32 	[%rd1+4], %r124;
	ld.shared.u32 	%r125, [%r1+8];
	st.global.u32 	[%rd1+8], %r125;
	ld.shared.u32 	%r126, [%r1+288];
	st.global.u32 	[%rd2], %r126;
	ld.shared.u32 	%r127, [%r1+292];
	st.global.u32 	[%rd2+4], %r127;
	ld.shared.u32 	%r128, [%r1+296];
	st.global.u32 	[%rd2+8], %r128;
	ld.shared.u32 	%r129, [%r1+576];
	st.global.u32 	[%rd3], %r129;
	ld.shared.u32 	%r130, [%r1+580];
	st.global.u32 	[%rd3+4], %r130;
	ld.shared.u32 	%r131, [%r1+584];
	st.global.u32 	[%rd3+8], %r131;
	ret;

}
	// .globl	_Z12floyd_phase2Piiii
.visible .entry _Z12floyd_phase2Piiii(
	.param .u64 .ptr .align 1 _Z12floyd_phase2Piiii_param_0,
	.param .u32 _Z12floyd_phase2Piiii_param_1,
	.param .u32 _Z12floyd_phase2Piiii_param_2,
	.param .u32 _Z12floyd_phase2Piiii_param_3
)
{
	.reg .pred 	%p<4>;
	.reg .b32 	%r<144>;
	.reg .b64 	%rd<12>;
	// demoted variable
	.shared .align 4 .b8 _ZZ12floyd_phase2PiiiiE8share_my[20736];
	// demoted variable
	.shared .align 4 .b8 _ZZ12floyd_phase2PiiiiE12share_phase1[20736];
	ld.param.u64 	%rd4, [_Z12floyd_phase2Piiii_param_0];
	ld.param.u32 	%r11, [_Z12floyd_phase2Piiii_param_1];
	ld.param.u32 	%r12, [_Z12floyd_phase2Piiii_param_2];
	mov.u32 	%r1, %ctaid.x;
	setp.eq.s32 	%p1, %r1, %r12;
	@%p1 bra 	$L__BB1_4;
	cvta.to.global.u64 	%rd5, %rd4;
	mov.u32 	%r14, %tid.x;
	mov.u32 	%r15, %tid.y;
	mov.u32 	%r16, %ctaid.y;
	setp.eq.s32 	%p2, %r16, 0;
	selp.b32 	%r17, %r1, %r12, %p2;
	selp.b32 	%r18, %r12, %r1, %p2;
	mul.lo.s32 	%r19, %r15, 3;
	mad.lo.s32 	%r20, %r17, 72, %r19;
	mul.lo.s32 	%r21, %r14, 3;
	mad.lo.s32 	%r22, %r18, 72, %r21;
	mad.lo.s32 	%r23, %r20, %r11, %r22;
	mov.u32 	%r24, _ZZ12floyd_phase2PiiiiE8share_my;
	mul.lo.s32 	%r25, %r15, 864;
	add.s32 	%r26, %r24, %r25;
	mul.wide.s32 	%rd6, %r23, 4;
	add.s64 	%rd1, %rd5, %rd6;
	ld.global.u32 	%r27, [%rd1];
	shl.b32 	%r28, %r21, 2;
	add.s32 	%r2, %r26, %r28;
	st.shared.u32 	[%r2], %r27;
	ld.global.u32 	%r29, [%rd1+4];
	st.shared.u32 	[%r2+4], %r29;
	ld.global.u32 	%r30, [%rd1+8];
	st.shared.u32 	[%r2+8], %r30;
	mul.wide.s32 	%rd7, %r11, 4;
	add.s64 	%rd2, %rd1, %rd7;
	ld.global.u32 	%r31, [%rd2];
	st.shared.u32 	[%r2+288], %r31;
	ld.global.u32 	%r32, [%rd2+4];
	st.shared.u32 	[%r2+292], %r32;
	ld.global.u32 	%r33, [%rd2+8];
	st.shared.u32 	[%r2+296], %r33;
	add.s64 	%rd3, %rd2, %rd7;
	ld.global.u32 	%r34, [%rd3];
	st.shared.u32 	[%r2+576], %r34;
	ld.global.u32 	%r35, [%rd3+4];
	st.shared.u32 	[%r2+580], %r35;
	ld.global.u32 	%r36, [%rd3+8];
	st.shared.u32 	[%r2+584], %r36;
	mul.lo.s32 	%r37, %r12, 72;
	add.s32 	%r38, %r37, %r19;
	add.s32 	%r39, %r37, %r21;
	mad.lo.s32 	%r40, %r38, %r11, %r39;
	mov.u32 	%r41, _ZZ12floyd_phase2PiiiiE12share_phase1;
	add.s32 	%r42, %r41, %r25;
	mul.wide.s32 	%rd8, %r40, 4;
	add.s64 	%rd9, %rd5, %rd8;
	ld.global.u32 	%r43, [%rd9];
	add.s32 	%r44, %r42, %r28;
	st.shared.u32 	[%r44], %r43;
	ld.global.u32 	%r45, [%rd9+4];
	st.shared.u32 	[%r44+4], %r45;
	ld.global.u32 	%r46, [%rd9+8];
	st.shared.u32 	[%r44+8], %r46;
	add.s64 	%rd10, %rd9, %rd7;
	ld.global.u32 	%r47, [%rd10];
	st.shared.u32 	[%r44+288], %r47;
	ld.global.u32 	%r48, [%rd10+4];
	st.shared.u32 	[%r44+292], %r48;
	ld.global.u32 	%r49, [%rd10+8];
	st.shared.u32 	[%r44+296], %r49;
	add.s64 	%rd11, %rd10, %rd7;
	ld.global.u32 	%r50, [%rd11];
	st.shared.u32 	[%r44+576], %r50;
	ld.global.u32 	%r51, [%rd11+4];
	st.shared.u32 	[%r44+580], %r51;
	ld.global.u32 	%r52, [%rd11+8];
	st.shared.u32 	[%r44+584], %r52;
	bar.sync 	0;
	mad.lo.s32 	%r53, %r14, 12, %r24;
	add.s32 	%r142, %r53, 296;
	add.s32 	%r141, %r42, 292;
	mov.b32 	%r143, 288;
$L__BB1_2:
	ld.shared.u32 	%r54, [%r141+-292];
	ld.shared.u32 	%r55, [%r2];
	ld.shared.u32 	%r56, [%r142+-296];
	add.s32 	%r57, %r56, %r54;
	min.s32 	%r58, %r55, %r57;
	st.shared.u32 	[%r2], %r58;
	ld.shared.u32 	%r59, [%r2+4];
	ld.shared.u32 	%r60, [%r142+-292];
	add.s32 	%r61, %r60, %r54;
	min.s32 	%r62, %r59, %r61;
	st.shared.u32 	[%r2+4], %r62;
	ld.shared.u32 	%r63, [%r2+8];
	ld.shared.u32 	%r64, [%r142+-288];
	add.s32 	%r65, %r64, %r54;
	min.s32 	%r66, %r63, %r65;
	st.shared.u32 	[%r2+8], %r66;
	ld.shared.u32 	%r67, [%r141+-4];
	ld.shared.u32 	%r68, [%r2+288];
	ld.shared.u32 	%r69, [%r142+-296];
	add.s32 	%r70, %r69, %r67;
	min.s32 	%r71, %r68, %r70;
	st.shared.u32 	[%r2+288], %r71;
	ld.shared.u32 	%r72, [%r2+292];
	ld.shared.u32 	%r73, [%r142+-292];
	add.s32 	%r74, %r73, %r67;
	min.s32 	%r75, %r72, %r74;
	st.shared.u32 	[%r2+292], %r75;
	ld.shared.u32 	%r76, [%r2+296];
	ld.shared.u32 	%r77, [%r142+-288];
	add.s32 	%r78, %r77, %r67;
	min.s32 	%r79, %r76, %r78;
	st.shared.u32 	[%r2+296], %r79;
	ld.shared.u32 	%r80, [%r141+284];
	ld.shared.u32 	%r81, [%r2+576];
	ld.shared.u32 	%r82, [%r142+-296];
	add.s32 	%r83, %r82, %r80;
	min.s32 	%r84, %r81, %r83;
	st.shared.u32 	[%r2+576], %r84;
	ld.shared.u32 	%r85, [%r2+580];
	ld.shared.u32 	%r86, [%r142+-292];
	add.s32 	%r87, %r86, %r80;
	min.s32 	%r88, %r85, %r87;
	st.shared.u32 	[%r2+580], %r88;
	ld.shared.u32 	%r89, [%r2+584];
	ld.shared.u32 	%r90, [%r142+-288];
	add.s32 	%r91, %r90, %r80;
	min.s32 	%r92, %r89, %r91;
	st.shared.u32 	[%r2+584], %r92;
	bar.sync 	0;
	ld.shared.u32 	%r93, [%r141+-288];
	ld.shared.u32 	%r94, [%r2];
	ld.shared.u32 	%r95, [%r142+-8];
	add.s32 	%r96, %r95, %r93;
	min.s32 	%r97, %r94, %r96;
	st.shared.u32 	[%r2], %r97;
	ld.shared.u32 	%r98, [%r2+4];
	ld.shared.u32 	%r99, [%r142+-4];
	add.s32 	%r100, %r99, %r93;
	min.s32 	%r101, %r98, %r100;
	st.shared.u32 	[%r2+4], %r101;
	ld.shared.u32 	%r102, [%r2+8];
	ld.shared.u32 	%r103, [%r142];
	add.s32 	%r104, %r103, %r93;
	min.s32 	%r105, %r102, %r104;
	st.shared.u32 	[%r2+8], %r105;
	ld.shared.u32 	%r106, [%r141];
	ld.shared.u32 	%r107, [%r2+288];
	ld.shared.u32 	%r108, [%r142+-8];
	add.s32 	%r109, %r108, %r106;
	min.s32 	%r110, %r107, %r109;
	st.shared.u32 	[%r2+288], %r110;
	ld.shared.u32 	%r111, [%r2+292];
	ld.shared.u32 	%r112, [%r142+-4];
	add.s32 	%r113, %r112, %r106;
	min.s32 	%r114, %r111, %r113;
	st.shared.u32 	[%r2+292], %r114;
	ld.shared.u32 	%r115, [%r2+296];
	ld.shared.u32 	%r116, [%r142];
	add.s32 	%r117, %r116, %r106;
	min.s32 	%r118, %r115, %r117;
	st.shared.u32 	[%r2+296], %r118;
	ld.shared.u32 	%r119, [%r141+288];
	ld.shared.u32 	%r120, [%r2+576];
	ld.shared.u32 	%r121, [%r142+-8];
	add.s32 	%r122, %r121, %r119;
	min.s32 	%r123, %r120, %r122;
	st.shared.u32 	[%r2+576], %r123;
	ld.shared.u32 	%r124, [%r2+580];
	ld.shared.u32 	%r125, [%r142+-4];
	add.s32 	%r126, %r125, %r119;
	min.s32 	%r127, %r124, %r126;
	st.shared.u32 	[%r2+580], %r127;
	ld.shared.u32 	%r128, [%r2+584];
	ld.shared.u32 	%r129, [%r142];
	add.s32 	%r130, %r129, %r119;
	min.s32 	%r131, %r128, %r130;
	st.shared.u32 	[%r2+584], %r131;
	bar.sync 	0;
	add.s32 	%r143, %r143, 576;
	add.s32 	%r142, %r142, 576;
	add.s32 	%r141, %r141, 8;
	setp.ne.s32 	%p3, %r143, 21024;
	@%p3 bra 	$L__BB1_2;
	ld.shared.u32 	%r132, [%r2];
	st.global.u32 	[%rd1], %r132;
	ld.shared.u32 	%r133, [%r2+4];
	st.global.u32 	[%rd1+4], %r133;
	ld.shared.u32 	%r134, [%r2+8];
	st.global.u32 	[%rd1+8], %r134;
	ld.shared.u32 	%r135, [%r2+288];
	st.global.u32 	[%rd2], %r135;
	ld.shared.u32 	%r136, [%r2+292];
	st.global.u32 	[%rd2+4], %r136;
	ld.shared.u32 	%r137, [%r2+296];
	st.global.u32 	[%rd2+8], %r137;
	ld.shared.u32 	%r138, [%r2+576];
	st.global.u32 	[%rd3], %r138;
	ld.shared.u32 	%r139, [%r2+580];
	st.global.u32 	[%rd3+4], %r139;
	ld.shared.u32 	%r140, [%r2+584];
	st.global.u32 	[%rd3+8], %r140;
$L__BB1_4:
	ret;

}
	// .globl	_Z12floyd_phase3Piii
.visible .entry _Z12floyd_phase3Piii(
	.param .u64 .ptr .align 1 _Z12floyd_phase3Piii_param_0,
	.param .u32 _Z12floyd_phase3Piii_param_1,
	.param .u32 _Z12floyd_phase3Piii_param_2
)
{
	.reg .pred 	%p<5>;
	.reg .b32 	%r<180>;
	.reg .b64 	%rd<17>;
	// demoted variable
	.shared .align 4 .b8 _ZZ12floyd_phase3PiiiE9share_row[20736];
	// demoted variable
	.shared .align 4 .b8 _ZZ12floyd_phase3PiiiE9share_col[20736];
	ld.param.u32 	%r38, [_Z12floyd_phase3Piii_param_1];
	ld.param.u32 	%r39, [_Z12floyd_phase3Piii_param_2];
	mov.u32 	%r1, %ctaid.x;
	setp.eq.s32 	%p1, %r1, %r39;
	mov.u32 	%r2, %ctaid.y;
	setp.eq.s32 	%p2, %r2, %r39;
	or.pred  	%p3, %p1, %p2;
	@%p3 bra 	$L__BB2_4;
	ld.param.u64 	%rd16, [_Z12floyd_phase3Piii_param_0];
	cvta.to.global.u64 	%rd5, %rd16;
	mov.u32 	%r41, %tid.x;
	mov.u32 	%r42, %tid.y;
	mul.lo.s32 	%r43, %r42, 3;
	mad.lo.s32 	%r44, %r2, 72, %r43;
	mul.lo.s32 	%r45, %r38, %r44;
	mul.lo.s32 	%r46, %r41, 3;
	mad.lo.s32 	%r47, %r1, 72, %r46;
	add.s32 	%r48, %r45, %r47;
	mul.wide.s32 	%rd6, %r48, 4;
	add.s64 	%rd1, %rd5, %rd6;
	ld.global.u32 	%r175, [%rd1];
	ld.global.u32 	%r176, [%rd1+4];
	ld.global.u32 	%r177, [%rd1+8];
	mul.wide.s32 	%rd7, %r38, 4;
	add.s64 	%rd2, %rd1, %rd7;
	ld.global.u32 	%r178, [%rd2];
	ld.global.u32 	%r179, [%rd2+4];
	ld.global.u32 	%r174, [%rd2+8];
	add.s64 	%rd3, %rd2, %rd7;
	ld.global.u32 	%r173, [%rd3];
	ld.global.u32 	%r172, [%rd3+4];
	ld.global.u32 	%r171, [%rd3+8];
	mul.lo.s32 	%r49, %r39, 72;
	add.s32 	%r50, %r49, %r46;
	add.s32 	%r51, %r49, %r43;
	add.s32 	%r52, %r50, %r45;
	mad.lo.s32 	%r53, %r51, %r38, %r47;
	mov.u32 	%r54, _ZZ12floyd_phase3PiiiE9share_col;
	mul.lo.s32 	%r55, %r42, 864;
	add.s32 	%r56, %r54, %r55;
	mov.u32 	%r57, _ZZ12floyd_phase3PiiiE9share_row;
	add.s32 	%r58, %r57, %r55;
	mul.wide.s32 	%rd8, %r52, 4;
	add.s64 	%rd9, %rd5, %rd8;
	ld.global.u32 	%r59, [%rd9];
	shl.b32 	%r60, %r46, 2;
	add.s32 	%r61, %r58, %r60;
	st.shared.u32 	[%r61], %r59;
	mul.wide.s32 	%rd10, %r53, 4;
	add.s64 	%rd11, %rd5, %rd10;
	ld.global.u32 	%r62, [%rd11];
	add.s32 	%r63, %r56, %r60;
	st.shared.u32 	[%r63], %r62;
	ld.global.u32 	%r64, [%rd9+4];
	st.shared.u32 	[%r61+4], %r64;
	ld.global.u32 	%r65, [%rd11+4];
	st.shared.u32 	[%r63+4], %r65;
	ld.global.u32 	%r66, [%rd9+8];
	st.shared.u32 	[%r61+8], %r66;
	ld.global.u32 	%r67, [%rd11+8];
	st.shared.u32 	[%r63+8], %r67;
	add.s64 	%rd12, %rd9, %rd7;
	ld.global.u32 	%r68, [%rd12];
	st.shared.u32 	[%r61+288], %r68;
	add.s64 	%rd13, %rd11, %rd7;
	ld.global.u32 	%r69, [%rd13];
	st.shared.u32 	[%r63+288], %r69;
	ld.global.u32 	%r70, [%rd12+4];
	st.shared.u32 	[%r61+292], %r70;
	ld.global.u32 	%r71, [%rd13+4];
	st.shared.u32 	[%r63+292], %r71;
	ld.global.u32 	%r72, [%rd12+8];
	st.shared.u32 	[%r61+296], %r72;
	ld.global.u32 	%r73, [%rd13+8];
	st.shared.u32 	[%r63+296], %r73;
	add.s64 	%rd14, %rd12, %rd7;
	ld.global.u32 	%r74, [%rd14];
	st.shared.u32 	[%r61+576], %r74;
	add.s64 	%rd15, %rd13, %rd7;
	ld.global.u32 	%r75, [%rd15];
	st.shared.u32 	[%r63+576], %r75;
	ld.global.u32 	%r76, [%rd14+4];
	st.shared.u32 	[%r61+580], %r76;
	ld.global.u32 	%r77, [%rd15+4];
	st.shared.u32 	[%r63+580], %r77;
	ld.global.u32 	%r78, [%rd14+8];
	st.shared.u32 	[%r61+584], %r78;
	ld.global.u32 	%r79, [%rd15+8];
	st.shared.u32 	[%r63+584], %r79;
	bar.sync 	0;
	add.s32 	%r169, %r56, 296;
	mad.lo.s32 	%r80, %r41, 12, %r57;
	add.s32 	%r168, %r80, 576;
	mov.b32 	%r170, 296;
$L__BB2_2:
	ld.shared.u32 	%r81, [%r169+-296];
	ld.shared.u32 	%r82, [%r168+-576];
	add.s32 	%r83, %r82, %r81;
	min.s32 	%r84, %r175, %r83;
	ld.shared.u32 	%r85, [%r168+-572];
	add.s32 	%r86, %r85, %r81;
	min.s32 	%r87, %r176, %r86;
	ld.shared.u32 	%r88, [%r168+-568];
	add.s32 	%r89, %r88, %r81;
	min.s32 	%r90, %r177, %r89;
	ld.shared.u32 	%r91, [%r169+-8];
	add.s32 	%r92, %r82, %r91;
	min.s32 	%r93, %r178, %r92;
	add.s32 	%r94, %r85, %r91;
	min.s32 	%r95, %r179, %r94;
	add.s32 	%r96, %r88, %r91;
	min.s32 	%r97, %r174, %r96;
	ld.shared.u32 	%r98, [%r169+280];
	add.s32 	%r99, %r82, %r98;
	min.s32 	%r100, %r173, %r99;
	add.s32 	%r101, %r85, %r98;
	min.s32 	%r102, %r172, %r101;
	add.s32 	%r103, %r88, %r98;
	min.s32 	%r104, %r171, %r103;
	ld.shared.u32 	%r105, [%r169+-292];
	ld.shared.u32 	%r106, [%r168+-288];
	add.s32 	%r107, %r106, %r105;
	min.s32 	%r108, %r84, %r107;
	ld.shared.u32 	%r109, [%r168+-284];
	add.s32 	%r110, %r109, %r105;
	min.s32 	%r111, %r87, %r110;
	ld.shared.u32 	%r112, [%r168+-280];
	add.s32 	%r113, %r112, %r105;
	min.s32 	%r114, %r90, %r113;
	ld.shared.u32 	%r115, [%r169+-4];
	add.s32 	%r116, %r106, %r115;
	min.s32 	%r117, %r93, %r116;
	add.s32 	%r118, %r109, %r115;
	min.s32 	%r119, %r95, %r118;
	add.s32 	%r120, %r112, %r115;
	min.s32 	%r121, %r97, %r120;
	ld.shared.u32 	%r122, [%r169+284];
	add.s32 	%r123, %r106, %r122;
	min.s32 	%r124, %r100, %r123;
	add.s32 	%r125, %r109, %r122;
	min.s32 	%r126, %r102, %r125;
	add.s32 	%r127, %r112, %r122;
	min.s32 	%r128, %r104, %r127;
	ld.shared.u32 	%r129, [%r169+-288];
	ld.shared.u32 	%r130, [%r168];
	add.s32 	%r131, %r130, %r129;
	min.s32 	%r132, %r108, %r131;
	ld.shared.u32 	%r133, [%r168+4];
	add.s32 	%r134, %r133, %r129;
	min.s32 	%r135, %r111, %r134;
	ld.shared.u32 	%r136, [%r168+8];
	add.s32 	%r137, %r136, %r129;
	min.s32 	%r138, %r114, %r137;
	ld.shared.u32 	%r139, [%r169];
	add.s32 	%r140, %r130, %r139;
	min.s32 	%r141, %r117, %r140;
	add.s32 	%r142, %r133, %r139;
	min.s32 	%r143, %r119, %r142;
	add.s32 	%r144, %r136, %r139;
	min.s32 	%r145, %r121, %r144;
	ld.shared.u32 	%r146, [%r169+288];
	add.s32 	%r147, %r130, %r146;
	min.s32 	%r148, %r124, %r147;
	add.s32 	%r149, %r133, %r146;
	min.s32 	%r150, %r126, %r149;
	add.s32 	%r151, %r136, %r146;
	min.s32 	%r152, %r128, %r151;
	ld.shared.u32 	%r153, [%r169+-284];
	ld.shared.u32 	%r154, [%r168+288];
	add.s32 	%r155, %r154, %r153;
	min.s32 	%r175, %r132, %r155;
	ld.shared.u32 	%r156, [%r168+292];
	add.s32 	%r157, %r156, %r153;
	min.s32 	%r176, %r135, %r157;
	ld.shared.u32 	%r158, [%r168+296];
	add.s32 	%r159, %r158, %r153;
	min.s32 	%r177, %r138, %r159;
	ld.shared.u32 	%r160, [%r169+4];
	add.s32 	%r161, %r154, %r160;
	min.s32 	%r178, %r141, %r161;
	add.s32 	%r162, %r156, %r160;
	min.s32 	%r179, %r143, %r162;
	add.s32 	%r163, %r158, %r160;
	min.s32 	%r174, %r145, %r163;
	ld.shared.u32 	%r164, [%r169+292];
	add.s32 	%r165, %r154, %r164;
	min.s32 	%r173, %r148, %r165;
	add.s32 	%r166, %r156, %r164;
	min.s32 	%r172, %r150, %r166;
	add.s32 	%r167, %r158, %r164;
	min.s32 	%r171, %r152, %r167;
	add.s32 	%r170, %r170, 16;
	add.s32 	%r169, %r169, 16;
	add.s32 	%r168, %r168, 1152;
	setp.ne.s32 	%p4, %r170, 584;
	@%p4 bra 	$L__BB2_2;
	st.global.u32 	[%rd1], %r175;
	st.global.u32 	[%rd1+4], %r176;
	st.global.u32 	[%rd1+8], %r177;
	st.global.u32 	[%rd2], %r178;
	st.global.u32 	[%rd2+4], %r179;
	st.global.u32 	[%rd2+8], %r174;
	st.global.u32 	[%rd3], %r173;
	st.global.u32 	[%rd3+4], %r172;
	st.global.u32 	[%rd3+8], %r171;
$L__BB2_4:
	ret;

}


// ===== COMPILED SASS (sm_100) =====

	.target	sm_100

	.elftype	@"ET_EXEC"


//--------------------- .note.nv.tkinfo           --------------------------
	.section	.note.nv.tkinfo,"",@"SHT_NOTE"
	.sectionflags	@"SHF_NOTE_NV_TKINFO"
	.tkinfo
        /*0018*/ 	.word	0x00000002
        /*0030*/ 	.string	""
        /*0030*/ 	.string	"ptxas"
        /*0030*/ 	.string	"Cuda compilation tools, release 13.0, V13.0.88"
        /*0030*/ 	.string	"Build cuda_13.0.r13.0/compiler.36424714_0"
        /*0030*/ 	.string	"-arch sm_100 -m 64 "



//--------------------- .note.nv.cuinfo           --------------------------
	.section	.note.nv.cuinfo,"",@"SHT_NOTE"
	.sectionflags	@"SHF_NOTE_NV_CUINFO"
        /*0018*/ 	.short	0x0002
        /*001a*/ 	.short	0x0064
        /*001c*/ 	.short	0x0082
	.zero		2


//--------------------- .nv.info                  --------------------------
	.section	.nv.info,"",@"SHT_CUDA_INFO"
	.align	4


	//----- nvinfo : EIATTR_REGCOUNT
	.align		4
        /*0000*/ 	.byte	0x04, 0x2f
        /*0002*/ 	.short	(.L_1 - .L_0)
	.align		4
.L_0:
        /*0004*/ 	.word	index@(_Z12floyd_phase1Piii)
        /*0008*/ 	.word	0x00000020


	//----- nvinfo : EIATTR_FRAME_SIZE
	.align		4
.L_1:
        /*000c*/ 	.byte	0x04, 0x11
        /*000e*/ 	.short	(.L_3 - .L_2)
	.align		4
.L_2:
        /*0010*/ 	.word	index@(_Z12floyd_phase1Piii)
        /*0014*/ 	.word	0x00000000


	//----- nvinfo : EIATTR_REGCOUNT
	.align		4
.L_3:
        /*0018*/ 	.byte	0x04, 0x2f
        /*001a*/ 	.short	(.L_5 - .L_4)
	.align		4
.L_4:
        /*001c*/ 	.word	index@(_Z12floyd_phase2Piiii)
        /*0020*/ 	.word	0x00000020


	//----- nvinfo : EIATTR_FRAME_SIZE
	.align		4
.L_5:
        /*0024*/ 	.byte	0x04, 0x11
        /*0026*/ 	.short	(.L_7 - .L_6)
	.align		4
.L_6:
        /*0028*/ 	.word	index@(_Z12floyd_phase2Piiii)
        /*002c*/ 	.word	0x00000000


	//----- nvinfo : EIATTR_REGCOUNT
	.align		4
.L_7:
        /*0030*/ 	.byte	0x04, 0x2f
        /*0032*/ 	.short	(.L_9 - .L_8)
	.align		4
.L_8:
        /*0034*/ 	.word	index@(_Z12floyd_phase3Piii)
        /*0038*/ 	.word	0x00000020


	//----- nvinfo : EIATTR_FRAME_SIZE
	.align		4
.L_9:
        /*003c*/ 	.byte	0x04, 0x11
        /*003e*/ 	.short	(.L_11 - .L_10)
	.align		4
.L_10:
        /*0040*/ 	.word	index@(_Z12floyd_phase3Piii)
        /*0044*/ 	.word	0x00000000


	//----- nvinfo : EIATTR_MIN_STACK_SIZE
	.align		4
.L_11:
        /*0048*/ 	.byte	0x04, 0x12
        /*004a*/ 	.short	(.L_13 - .L_12)
	.align		4
.L_12:
        /*004c*/ 	.word	index@(_Z12floyd_phase3Piii)
        /*0050*/ 	.word	0x00000000


	//----- nvinfo : EIATTR_MIN_STACK_SIZE
	.align		4
.L_13:
        /*0054*/ 	.byte	0x04, 0x12
        /*0056*/ 	.short	(.L_15 - .L_14)
	.align		4
.L_14:
        /*0058*/ 	.word	index@(_Z12floyd_phase2Piiii)
        /*005c*/ 	.word	0x00000000


	//----- nvinfo : EIATTR_MIN_STACK_SIZE
	.align		4
.L_15:
        /*0060*/ 	.byte	0x04, 0x12
        /*0062*/ 	.short	(.L_17 - .L_16)
	.align		4
.L_16:
        /*0064*/ 	.word	index@(_Z12floyd_phase1Piii)
        /*0068*/ 	.word	0x00000000
.L_17:


//--------------------- .nv.compat                --------------------------
	.section	.nv.compat,"",@"SHT_CUDA_COMPAT_INFO"
	.align	4
        /*0000*/ 	.byte	0x02, 0x09, 0x00, 0x00, 0x02, 0x02, 0x01, 0x00, 0x02, 0x05, 0x05, 0x00, 0x03, 0x07, 0x01, 0x01
        /*0010*/ 	.byte	0x02, 0x03, 0x00, 0x00, 0x02, 0x06, 0x01, 0x00, 0x04, 0x0b, 0x08, 0x00, 0x09, 0x00, 0x00, 0x00
        /*0020*/ 	.byte	0x00, 0x00, 0x00, 0x00


//--------------------- .nv.info._Z12floyd_phase3Piii --------------------------
	.section	.nv.info._Z12floyd_phase3Piii,"",@"SHT_CUDA_INFO"
	.sectionflags	@""
	.align	4


	//----- nvinfo : EIATTR_CUDA_API_VERSION
	.align		4
        /*0000*/ 	.byte	0x04, 0x37
        /*0002*/ 	.short	(.L_19 - .L_18)
.L_18:
        /*0004*/ 	.word	0x00000082


	//----- nvinfo : EIATTR_KPARAM_INFO
	.align		4
.L_19:
        /*0008*/ 	.byte	0x04, 0x17
        /*000a*/ 	.short	(.L_21 - .L_20)
.L_20:
        /*000c*/ 	.word	0x00000000
        /*0010*/ 	.short	0x0002
        /*0012*/ 	.short	0x000c
        /*0014*/ 	.byte	0x00, 0xf0, 0x11, 0x00


	//----- nvinfo : EIATTR_KPARAM_INFO
	.align		4
.L_21:
        /*0018*/ 	.byte	0x04, 0x17
        /*001a*/ 	.short	(.L_23 - .L_22)
.L_22:
        /*001c*/ 	.word	0x00000000
        /*0020*/ 	.short	0x0001
        /*0022*/ 	.short	0x0008
        /*0024*/ 	.byte	0x00, 0xf0, 0x11, 0x00


	//----- nvinfo : EIATTR_KPARAM_INFO
	.align		4
.L_23:
        /*0028*/ 	.byte	0x04, 0x17
        /*002a*/ 	.short	(.L_25 - .L_24)
.L_24:
        /*002c*/ 	.word	0x00000000
        /*0030*/ 	.short	0x0000
        /*0032*/ 	.short	0x0000
        /*0034*/ 	.byte	0x00, 0xf5, 0x21, 0x00


	//----- nvinfo : EIATTR_SPARSE_MMA_MASK
	.align		4
.L_25:
        /*0038*/ 	.byte	0x03, 0x50
        /*003a*/ 	.short	0x0000


	//----- nvinfo : EIATTR_MAXREG_COUNT
	.align		4
        /*003c*/ 	.byte	0x03, 0x1b
        /*003e*/ 	.short	0x00ff


	//----- nvinfo : EIATTR_NUM_BARRIERS
	.align		4
        /*0040*/ 	.byte	0x02, 0x4c
        /*0042*/ 	.byte	0x01
	.zero		1


	//----- nvinfo : EIATTR_MERCURY_ISA_VERSION
	.align		4
        /*0044*/ 	.byte	0x03, 0x5f
        /*0046*/ 	.short	0x0101


	//----- nvinfo : EIATTR_VRC_CTA_INIT_COUNT
	.align		4
        /*0048*/ 	.byte	0x02, 0x4a
	.zero		1
	.zero		1


	//----- nvinfo : EIATTR_EXIT_INSTR_OFFSETS
	.align		4
        /*004c*/ 	.byte	0x04, 0x1c
        /*004e*/ 	.short	(.L_27 - .L_26)


	//   ....[0]....
.L_26:
        /*0050*/ 	.word	0x00000060


	//   ....[1]....
        /*0054*/ 	.word	0x000009d0


	//----- nvinfo : EIATTR_CBANK_PARAM_SIZE
	.align		4
.L_27:
        /*0058*/ 	.byte	0x03, 0x19
        /*005a*/ 	.short	0x0010


	//----- nvinfo : EIATTR_PARAM_CBANK
	.align		4
        /*005c*/ 	.byte	0x04, 0x0a
        /*005e*/ 	.short	(.L_29 - .L_28)
	.align		4
.L_28:
        /*0060*/ 	.word	index@(.nv.constant0._Z12floyd_phase3Piii)
        /*0064*/ 	.short	0x0380
        /*0066*/ 	.short	0x0010


	//----- nvinfo : EIATTR_SW_WAR
	.align		4
.L_29:
        /*0068*/ 	.byte	0x04, 0x36
        /*006a*/ 	.short	(.L_31 - .L_30)
.L_30:
        /*006c*/ 	.word	0x00000008
.L_31:


//--------------------- .nv.info._Z12floyd_phase2Piiii --------------------------
	.section	.nv.info._Z12floyd_phase2Piiii,"",@"SHT_CUDA_INFO"
	.sectionflags	@""
	.align	4


	//----- nvinfo : EIATTR_CUDA_API_VERSION
	.align		4
        /*0000*/ 	.byte	0x04, 0x37
        /*0002*/ 	.short	(.L_33 - .L_32)
.L_32:
        /*0004*/ 	.word	0x00000082


	//----- nvinfo : EIATTR_KPARAM_INFO
	.align		4
.L_33:
        /*0008*/ 	.byte	0x04, 0x17
        /*000a*/ 	.short	(.L_35 - .L_34)
.L_34:
        /*000c*/ 	.word	0x00000000
        /*0010*/ 	.short	0x0003
        /*0012*/ 	.short	0x0010
        /*0014*/ 	.byte	0x00, 0xf0, 0x11, 0x00


	//----- nvinfo : EIATTR_KPARAM_INFO
	.align		4
.L_35:
        /*0018*/ 	.byte	0x04, 0x17
        /*001a*/ 	.short	(.L_37 - .L_36)
.L_36:
        /*001c*/ 	.word	0x00000000
        /*0020*/ 	.short	0x0002
        /*0022*/ 	.short	0x000c
        /*0024*/ 	.byte	0x00, 0xf0, 0x11, 0x00


	//----- nvinfo : EIATTR_KPARAM_INFO
	.align		4
.L_37:
        /*0028*/ 	.byte	0x04, 0x17
        /*002a*/ 	.short	(.L_39 - .L_38)
.L_38:
        /*002c*/ 	.word	0x00000000
        /*0030*/ 	.short	0x0001
        /*0032*/ 	.short	0x0008
        /*0034*/ 	.byte	0x00, 0xf0, 0x11, 0x00


	//----- nvinfo : EIATTR_KPARAM_INFO
	.align		4
.L_39:
        /*0038*/ 	.byte	0x04, 0x17
        /*003a*/ 	.short	(.L_41 - .L_40)
.L_40:
        /*003c*/ 	.word	0x00000000
        /*0040*/ 	.short	0x0000
        /*0042*/ 	.short	0x0000
        /*0044*/ 	.byte	0x00, 0xf5, 0x21, 0x00


	//----- nvinfo : EIATTR_SPARSE_MMA_MASK
	.align		4
.L_41:
        /*0048*/ 	.byte	0x03, 0x50
        /*004a*/ 	.short	0x0000


	//----- nvinfo : EIATTR_MAXREG_COUNT
	.align		4
        /*004c*/ 	.byte	0x03, 0x1b
        /*004e*/ 	.short	0x00ff


	//----- nvinfo : EIATTR_NUM_BARRIERS
	.align		4
        /*0050*/ 	.byte	0x02, 0x4c
        /*0052*/ 	.byte	0x01
	.zero		1


	//----- nvinfo : EIATTR_MERCURY_ISA_VERSION
	.align		4
        /*0054*/ 	.byte	0x03, 0x5f
        /*0056*/ 	.short	0x0101


	//----- nvinfo : EIATTR_VRC_CTA_INIT_COUNT
	.align		4
        /*0058*/ 	.byte	0x02, 0x4a
	.zero		1
	.zero		1


	//----- nvinfo : EIATTR_EXIT_INSTR_OFFSETS
	.align		4
        /*005c*/ 	.byte	0x04, 0x1c
        /*005e*/ 	.short	(.L_43 - .L_42)


	//   ....[0]....
.L_42:
        /*0060*/ 	.word	0x00000040


	//   ....[1]....
        /*0064*/ 	.word	0x00000b50


	//----- nvinfo : EIATTR_CBANK_PARAM_SIZE
	.align		4
.L_43:
        /*0068*/ 	.byte	0x03, 0x19
        /*006a*/ 	.short	0x0014


	//----- nvinfo : EIATTR_PARAM_CBANK
	.align		4
        /*006c*/ 	.byte	0x04, 0x0a
        /*006e*/ 	.short	(.L_45 - .L_44)
	.align		4
.L_44:
        /*0070*/ 	.word	index@(.nv.constant0._Z12floyd_phase2Piiii)
        /*0074*/ 	.short	0x0380
        /*0076*/ 	.short	0x0014


	//----- nvinfo : EIATTR_SW_WAR
	.align		4
.L_45:
        /*0078*/ 	.byte	0x04, 0x36
        /*007a*/ 	.short	(.L_47 - .L_46)
.L_46:
        /*007c*/ 	.word	0x00000008
.L_47:


//--------------------- .nv.info._Z12floyd_phase1Piii --------------------------
	.section	.nv.info._Z12floyd_phase1Piii,"",@"SHT_CUDA_INFO"
	.sectionflags	@""
	.align	4


	//----- nvinfo : EIATTR_CUDA_API_VERSION
	.align		4
        /*0000*/ 	.byte	0x04, 0x37
        /*0002*/ 	.short	(.L_49 - .L_48)
.L_48:
        /*0004*/ 	.word	0x00000082


	//----- nvinfo : EIATTR_KPARAM_INFO
	.align		4
.L_49:
        /*0008*/ 	.byte	0x04, 0x17
        /*000a*/ 	.short	(.L_51 - .L_50)
.L_50:
        /*000c*/ 	.word	0x00000000
        /*0010*/ 	.short	0x0002
        /*0012*/ 	.short	0x000c
        /*0014*/ 	.byte	0x00, 0xf0, 0x11, 0x00


	//----- nvinfo : EIATTR_KPARAM_INFO
	.align		4
.L_51:
        /*0018*/ 	.byte	0x04, 0x17
        /*001a*/ 	.short	(.L_53 - .L_52)
.L_52:
        /*001c*/ 	.word	0x00000000
        /*0020*/ 	.short	0x0001
        /*0022*/ 	.short	0x0008
        /*0024*/ 	.byte	0x00, 0xf0, 0x11, 0x00


	//----- nvinfo : EIATTR_KPARAM_INFO
	.align		4
.L_53:
        /*0028*/ 	.byte	0x04, 0x17
        /*002a*/ 	.short	(.L_55 - .L_54)
.L_54:
        /*002c*/ 	.word	0x00000000
        /*0030*/ 	.short	0x0000
        /*0032*/ 	.short	0x0000
        /*0034*/ 	.byte	0x00, 0xf5, 0x21, 0x00


	//----- nvinfo : EIATTR_SPARSE_MMA_MASK
	.align		4
.L_55:
        /*0038*/ 	.byte	0x03, 0x50
        /*003a*/ 	.short	0x0000


	//----- nvinfo : EIATTR_MAXREG_COUNT
	.align		4
        /*003c*/ 	.byte	0x03, 0x1b
        /*003e*/ 	.short	0x00ff


	//----- nvinfo : EIATTR_NUM_BARRIERS
	.align		4
        /*0040*/ 	.byte	0x02, 0x4c
        /*0042*/ 	.byte	0x01
	.zero		1


	//----- nvinfo : EIATTR_MERCURY_ISA_VERSION
	.align		4
        /*0044*/ 	.byte	0x03, 0x5f
        /*0046*/ 	.short	0x0101


	//----- nvinfo : EIATTR_VRC_CTA_INIT_COUNT
	.align		4
        /*0048*/ 	.byte	0x02, 0x4a
	.zero		1
	.zero		1


	//----- nvinfo : EIATTR_EXIT_INSTR_OFFSETS
	.align		4
        /*004c*/ 	.byte	0x04, 0x1c
        /*004e*/ 	.short	(.L_57 - .L_56)


	//   ....[0]....
.L_56:
        /*0050*/ 	.word	0x000009c0


	//----- nvinfo : EIATTR_CBANK_PARAM_SIZE
	.align		4
.L_57:
        /*0054*/ 	.byte	0x03, 0x19
        /*0056*/ 	.short	0x0010


	//----- nvinfo : EIATTR_PARAM_CBANK
	.align		4
        /*0058*/ 	.byte	0x04, 0x0a
        /*005a*/ 	.short	(.L_59 - .L_58)
	.align		4
.L_58:
        /*005c*/ 	.word	index@(.nv.constant0._Z12floyd_phase1Piii)
        /*0060*/ 	.short	0x0380
        /*0062*/ 	.short	0x0010


	//----- nvinfo : EIATTR_SW_WAR
	.align		4
.L_59:
        /*0064*/ 	.byte	0x04, 0x36
        /*0066*/ 	.short	(.L_61 - .L_60)
.L_60:
        /*0068*/ 	.word	0x00000008
.L_61:


//--------------------- .nv.callgraph             --------------------------
	.section	.nv.callgraph,"",@"SHT_CUDA_CALLGRAPH"
	.align	4
	.sectionentsize	8
	.align		4
        /*0000*/ 	.word	0x00000000
	.align		4
        /*0004*/ 	.word	0xffffffff
	.align		4
        /*0008*/ 	.word	0x00000000
	.align		4
        /*000c*/ 	.word	0xfffffffe
	.align		4
        /*0010*/ 	.word	0x00000000
	.align		4
        /*0014*/ 	.word	0xfffffffd
	.align		4
        /*0018*/ 	.word	0x00000000
	.align		4
        /*001c*/ 	.word	0xfffffffc


//--------------------- .text._Z12floyd_phase3Piii --------------------------
	.section	.text._Z12floyd_phase3Piii,"ax",@progbits
	.align	128
        .global         _Z12floyd_phase3Piii
        .type           _Z12floyd_phase3Piii,@function
        .size           _Z12floyd_phase3Piii,(.L_x_6 - _Z12floyd_phase3Piii)
        .other          _Z12floyd_phase3Piii,@"STO_CUDA_ENTRY STV_DEFAULT"
_Z12floyd_phase3Piii:
.text._Z12floyd_phase3Piii:
[----:B------:R-:W-:Y:S01]  /*0000*/  LDC R1, c[0x0][0x37c] ;  /* 0x0000df00ff017b82 */ /* 0x000fe20000000800 */
[----:B------:R-:W0:Y:S07]  /*0010*/  S2R R0, SR_CTAID.Y ;  /* 0x0000000000007919 */ /* 0x000e2e0000002600 */
[----:B------:R-:W0:Y:S01]  /*0020*/  LDC R6, c[0x0][0x38c] ;  /* 0x0000e300ff067b82 */ /* 0x000e220000000800 */
[----:B------:R-:W1:Y:S01]  /*0030*/  S2R R5, SR_CTAID.X ;  /* 0x0000000000057919 */ /* 0x000e620000002500 */
[----:B0-----:R-:W-:-:S04]  /*0040*/  ISETP.NE.AND P0, PT, R0, R6, PT ;  /* 0x000000060000720c */ /* 0x001fc80003f05270 */
[----:B-1----:R-:W-:-:S13]  /*0050*/  ISETP.EQ.OR P0, PT, R5, R6, !P0 ;  /* 0x000000060500720c */ /* 0x002fda0004702670 */
[----:B------:R-:W-:Y:S05]  /*0060*/  @P0 EXIT ;  /* 0x000000000000094d */ /* 0x000fea0003800000 */
[----:B------:R-:W0:Y:S01]  /*0070*/  S2R R25, SR_TID.Y ;  /* 0x0000000000197919 */ /* 0x000e220000002200 */
[----:B------:R-:W1:Y:S01]  /*0080*/  LDC R19, c[0x0][0x388] ;  /* 0x0000e200ff137b82 */ /* 0x000e620000000800 */
[----:B------:R-:W2:Y:S01]  /*0090*/  LDCU.64 UR6, c[0x0][0x358] ;  /* 0x00006b00ff0677ac */ /* 0x000ea20008000a00 */
[----:B------:R-:W3:Y:S01]  /*00a0*/  S2R R21, SR_TID.X ;  /* 0x0000000000157919 */ /* 0x000ee20000002100 */
[----:B------:R-:W4:Y:S05]  /*00b0*/  S2R R20, SR_CgaCtaId ;  /* 0x0000000000147919 */ /* 0x000f2a0000008800 */
[----:B------:R-:W2:Y:S01]  /*00c0*/  LDC.64 R14, c[0x0][0x380] ;  /* 0x0000e000ff0e7b82 */ /* 0x000ea20000000a00 */
[----:B------:R-:W-:Y:S01]  /*00d0*/  MOV R12, 0x400 ;  /* 0x00000400000c7802 */ /* 0x000fe20000000f00 */
[----:B0-----:R-:W-:-:S02]  /*00e0*/  IMAD R3, R25, 0x3, RZ ;  /* 0x0000000319037824 */ /* 0x001fc400078e02ff */
[----:B---3--:R-:W-:Y:S02]  /*00f0*/  IMAD R2, R21, 0x3, RZ ;  /* 0x0000000315027824 */ /* 0x008fe400078e02ff */
[--C-:B------:R-:W-:Y:S02]  /*0100*/  IMAD R0, R0, 0x48, R3.reuse ;  /* 0x0000004800007824 */ /* 0x100fe400078e0203 */
[C-C-:B------:R-:W-:Y:S02]  /*0110*/  IMAD R4, R6.reuse, 0x48, R2.reuse ;  /* 0x0000004806047824 */ /* 0x140fe400078e0202 */
[----:B------:R-:W-:Y:S02]  /*0120*/  IMAD R2, R5, 0x48, R2 ;  /* 0x0000004805027824 */ /* 0x000fe400078e0202 */
[----:B------:R-:W-:Y:S02]  /*0130*/  IMAD R3, R6, 0x48, R3 ;  /* 0x0000004806037824 */ /* 0x000fe400078e0203 */
[----:B-1----:R-:W-:-:S02]  /*0140*/  IMAD R7, R0, R19, R4 ;  /* 0x0000001300077224 */ /* 0x002fc400078e0204 */
[----:B------:R-:W-:Y:S02]  /*0150*/  IMAD R3, R3, R19, R2 ;  /* 0x0000001303037224 */ /* 0x000fe400078e0202 */
[----:B--2---:R-:W-:-:S04]  /*0160*/  IMAD.WIDE R6, R7, 0x4, R14 ;  /* 0x0000000407067825 */ /* 0x004fc800078e020e */
[----:B------:R-:W-:Y:S01]  /*0170*/  IMAD.WIDE R10, R3, 0x4, R14 ;  /* 0x00000004030a7825 */ /* 0x000fe200078e020e */
[----:B------:R-:W2:Y:S03]  /*0180*/  LDG.E R27, desc[UR6][R6.64] ;  /* 0x00000006061b7981 */ /* 0x000ea6000c1e1900 */
[C---:B------:R-:W-:Y:S01]  /*0190*/  IMAD.WIDE R22, R19.reuse, 0x4, R6 ;  /* 0x0000000413167825 */ /* 0x040fe200078e0206 */
[----:B------:R-:W3:Y:S03]  /*01a0*/  LDG.E R18, desc[UR6][R10.64] ;  /* 0x000000060a127981 */ /* 0x000ee6000c1e1900 */
[----:B------:R-:W-:Y:S01]  /*01b0*/  IMAD R8, R0, R19, R2 ;  /* 0x0000001300087224 */ /* 0x000fe200078e0202 */
[----:B------:R-:W3:Y:S01]  /*01c0*/  LDG.E R28, desc[UR6][R6.64+0x4] ;  /* 0x00000406061c7981 */ /* 0x000ee2000c1e1900 */
[----:B------:R-:W-:Y:S01]  /*01d0*/  IMAD.WIDE R16, R19, 0x4, R10 ;  /* 0x0000000413107825 */ /* 0x000fe200078e020a */
[----:B----4-:R-:W-:-:S02]  /*01e0*/  LEA R2, R20, R12, 0x18 ;  /* 0x0000000c14027211 */ /* 0x010fc400078ec0ff */
[----:B------:R-:W4:Y:S01]  /*01f0*/  LDG.E R3, desc[UR6][R10.64+0x4] ;  /* 0x000004060a037981 */ /* 0x000f22000c1e1900 */
[----:B------:R-:W-:-:S03]  /*0200*/  VIADD R0, R12, 0x5100 ;  /* 0x000051000c007836 */ /* 0x000fc60000000000 */
[----:B------:R-:W4:Y:S01]  /*0210*/  LDG.E R5, desc[UR6][R6.64+0x8] ;  /* 0x0000080606057981 */ /* 0x000f22000c1e1900 */
[----:B------:R-:W-:-:S03]  /*0220*/  IMAD R12, R25, 0x360, R2 ;  /* 0x00000360190c7824 */ /* 0x000fc600078e0202 */
[----:B------:R-:W4:Y:S04]  /*0230*/  LDG.E R9, desc[UR6][R22.64] ;  /* 0x0000000616097981 */ /* 0x000f28000c1e1900 */
[----:B------:R-:W4:Y:S04]  /*0240*/  LDG.E R29, desc[UR6][R16.64] ;  /* 0x00000006101d7981 */ /* 0x000f28000c1e1900 */
[----:B------:R0:W4:Y:S04]  /*0250*/  LDG.E R7, desc[UR6][R10.64+0x8] ;  /* 0x000008060a077981 */ /* 0x000128000c1e1900 */
[----:B------:R-:W4:Y:S04]  /*0260*/  LDG.E R4, desc[UR6][R16.64+0x4] ;  /* 0x0000040610047981 */ /* 0x000f28000c1e1900 */
[----:B------:R1:W4:Y:S01]  /*0270*/  LDG.E R26, desc[UR6][R16.64+0x8] ;  /* 0x00000806101a7981 */ /* 0x000322000c1e1900 */
[----:B0-----:R-:W-:-:S03]  /*0280*/  IMAD.WIDE R10, R19, 0x4, R22 ;  /* 0x00000004130a7825 */ /* 0x001fc600078e0216 */
[----:B------:R-:W4:Y:S04]  /*0290*/  LDG.E R13, desc[UR6][R22.64+0x4] ;  /* 0x00000406160d7981 */ /* 0x000f28000c1e1900 */
[----:B------:R0:W4:Y:S01]  /*02a0*/  LDG.E R24, desc[UR6][R22.64+0x8] ;  /* 0x0000080616187981 */ /* 0x000122000c1e1900 */
[----:B-1----:R-:W-:-:S03]  /*02b0*/  IMAD.WIDE R16, R19, 0x4, R16 ;  /* 0x0000000413107825 */ /* 0x002fc600078e0210 */
[----:B------:R-:W4:Y:S01]  /*02c0*/  LDG.E R6, desc[UR6][R10.64] ;  /* 0x000000060a067981 */ /* 0x000f22000c1e1900 */
[----:B------:R-:W-:Y:S01]  /*02d0*/  LEA R0, R20, R0, 0x18 ;  /* 0x0000000014007211 */ /* 0x000fe200078ec0ff */
[----:B------:R-:W-:Y:S02]  /*02e0*/  IMAD.WIDE R14, R8, 0x4, R14 ;  /* 0x00000004080e7825 */ /* 0x000fe400078e020e */
[----:B------:R-:W4:Y:S02]  /*02f0*/  LDG.E R8, desc[UR6][R10.64+0x4] ;  /* 0x000004060a087981 */ /* 0x000f24000c1e1900 */
[----:B0-----:R-:W-:Y:S02]  /*0300*/  IMAD R23, R21, 0xc, R12 ;  /* 0x0000000c15177824 */ /* 0x001fe400078e020c */
[----:B------:R-:W4:Y:S04]  /*0310*/  LDG.E R12, desc[UR6][R16.64] ;  /* 0x00000006100c7981 */ /* 0x000f28000c1e1900 */
[----:B------:R-:W4:Y:S04]  /*0320*/  LDG.E R20, desc[UR6][R16.64+0x4] ;  /* 0x0000040610147981 */ /* 0x000f28000c1e1900 */
[----:B------:R-:W4:Y:S04]  /*0330*/  LDG.E R10, desc[UR6][R10.64+0x8] ;  /* 0x000008060a0a7981 */ /* 0x000f28000c1e1900 */
[----:B------:R0:W4:Y:S01]  /*0340*/  LDG.E R22, desc[UR6][R16.64+0x8] ;  /* 0x0000080610167981 */ /* 0x000122000c1e1900 */
[----:B------:R-:W-:-:S04]  /*0350*/  IMAD R0, R25, 0x360, R0 ;  /* 0x0000036019007824 */ /* 0x000fc800078e0200 */
[----:B------:R-:W-:Y:S01]  /*0360*/  IMAD R25, R21, 0xc, R0 ;  /* 0x0000000c15197824 */ /* 0x000fe200078e0200 */
[----:B------:R1:W5:Y:S01]  /*0370*/  LDG.E R11, desc[UR6][R14.64+0x4] ;  /* 0x000004060e0b7981 */ /* 0x000362000c1e1900 */
[----:B0-----:R-:W-:-:S04]  /*0380*/  IMAD.WIDE R16, R19, 0x4, R14 ;  /* 0x0000000413107825 */ /* 0x001fc800078e020e */
[----:B------:R-:W-:Y:S02]  /*0390*/  IMAD R2, R21, 0xc, R2 ;  /* 0x0000000c15027824 */ /* 0x000fe400078e0202 */
[----:B------:R-:W-:Y:S02]  /*03a0*/  VIADD R0, R0, 0x128 ;  /* 0x0000012800007836 */ /* 0x000fe40000000000 */
[----:B------:R-:W-:Y:S01]  /*03b0*/  VIADD R2, R2, 0x240 ;  /* 0x0000024002027836 */ /* 0x000fe20000000000 */
[----:B------:R-:W-:Y:S01]  /*03c0*/  UMOV UR4, 0x128 ;  /* 0x0000012800047882 */ /* 0x000fe20000000000 */
[----:B--2---:R-:W-:Y:S04]  /*03d0*/  STS [R23], R27 ;  /* 0x0000001b17007388 */ /* 0x004fe80000000800 */
[----:B---3--:R0:W-:Y:S04]  /*03e0*/  STS [R25], R18 ;  /* 0x0000001219007388 */ /* 0x0081e80000000800 */
[----:B------:R-:W-:Y:S04]  /*03f0*/  STS [R23+0x4], R28 ;  /* 0x0000041c17007388 */ /* 0x000fe80000000800 */
[----:B----4-:R2:W-:Y:S04]  /*0400*/  STS [R25+0x4], R3 ;  /* 0x0000040319007388 */ /* 0x0105e80000000800 */
[----:B------:R-:W-:Y:S01]  /*0410*/  STS [R23+0x8], R5 ;  /* 0x0000080517007388 */ /* 0x000fe20000000800 */
[----:B0-----:R-:W-:-:S03]  /*0420*/  IMAD.WIDE R18, R19, 0x4, R16 ;  /* 0x0000000413127825 */ /* 0x001fc600078e0210 */
[----:B------:R1:W5:Y:S04]  /*0430*/  LDG.E R27, desc[UR6][R14.64+0x8] ;  /* 0x000008060e1b7981 */ /* 0x000368000c1e1900 */
[----:B--2---:R1:W5:Y:S04]  /*0440*/  LDG.E R3, desc[UR6][R18.64+0x4] ;  /* 0x0000040612037981 */ /* 0x004368000c1e1900 */
[----:B------:R-:W-:Y:S04]  /*0450*/  STS [R25+0x8], R7 ;  /* 0x0000080719007388 */ /* 0x000fe80000000800 */
[----:B------:R-:W-:Y:S04]  /*0460*/  STS [R23+0x120], R9 ;  /* 0x0001200917007388 */ /* 0x000fe80000000800 */
[----:B------:R-:W-:Y:S04]  /*0470*/  STS [R25+0x120], R29 ;  /* 0x0001201d19007388 */ /* 0x000fe80000000800 */
[----:B------:R0:W-:Y:S04]  /*0480*/  STS [R23+0x124], R13 ;  /* 0x0001240d17007388 */ /* 0x0001e80000000800 */
        /* <DEDUP_REMOVED lines=8> */
[----:B0-----:R1:W5:Y:S04]  /*0510*/  LDG.E R13, desc[UR6][R14.64] ;  /* 0x000000060e0d7981 */ /* 0x001368000c1e1900 */
[----:B------:R1:W5:Y:S04]  /*0520*/  LDG.E R7, desc[UR6][R16.64] ;  /* 0x0000000610077981 */ /* 0x000368000c1e1900 */
[----:B------:R1:W5:Y:S04]  /*0530*/  LDG.E R5, desc[UR6][R16.64+0x4] ;  /* 0x0000040610057981 */ /* 0x000368000c1e1900 */
[----:B------:R1:W5:Y:S04]  /*0540*/  LDG.E R29, desc[UR6][R16.64+0x8] ;  /* 0x00000806101d7981 */ /* 0x000368000c1e1900 */
[----:B------:R1:W5:Y:S04]  /*0550*/  LDG.E R9, desc[UR6][R18.64] ;  /* 0x0000000612097981 */ /* 0x000368000c1e1900 */
[----:B--2---:R1:W5:Y:S04]  /*0560*/  LDG.E R4, desc[UR6][R18.64+0x8] ;  /* 0x0000080612047981 */ /* 0x004368000c1e1900 */
[----:B------:R1:W-:Y:S01]  /*0570*/  STS [R25+0x248], R22 ;  /* 0x0002481619007388 */ /* 0x0003e20000000800 */
[----:B------:R-:W-:Y:S06]  /*0580*/  BAR.SYNC.DEFER_BLOCKING 0x0 ;  /* 0x0000000000007b1d */ /* 0x000fec0000010000 */
.L_x_0:
[----:B-1----:R-:W-:Y:S01]  /*0590*/  LDS.64 R22, [R0+-0x128] ;  /* 0xfffed80000167984 */ /* 0x002fe20000000a00 */
[----:B------:R-:W-:-:S03]  /*05a0*/  UIADD3 UR4, UPT, UPT, UR4, 0x10, URZ ;  /* 0x0000001004047890 */ /* 0x000fc6000fffe0ff */
[----:B------:R-:W0:Y:S01]  /*05b0*/  LDS R8, [R2+-0x23c] ;  /* 0xfffdc40002087984 */ /* 0x000e220000000800 */
[----:B------:R-:W-:-:S03]  /*05c0*/  UISETP.NE.AND UP0, UPT, UR4, 0x248, UPT ;  /* 0x000002480400788c */ /* 0x000fc6000bf05270 */
[----:B------:R-:W1:Y:S04]  /*05d0*/  LDS R10, [R2+-0x240] ;  /* 0xfffdc000020a7984 */ /* 0x000e680000000800 */
[----:B------:R-:W2:Y:S04]  /*05e0*/  LDS.64 R24, [R0+-0x8] ;  /* 0xfffff80000187984 */ /* 0x000ea80000000a00 */
[----:B------:R-:W3:Y:S04]  /*05f0*/  LDS.64 R20, [R0+0x118] ;  /* 0x0001180000147984 */ /* 0x000ee80000000a00 */
[----:B------:R-:W4:Y:S01]  /*0600*/  LDS R6, [R2+-0x238] ;  /* 0xfffdc80002067984 */ /* 0x000f220000000800 */
[----:B0----5:R-:W-:-:S03]  /*0610*/  VIADDMNMX R26, R8, R22, R11, PT ;  /* 0x00000016081a7246 */ /* 0x021fc6000380010b */
[----:B------:R-:W0:Y:S01]  /*0620*/  LDS R11, [R2+-0x120] ;  /* 0xfffee000020b7984 */ /* 0x000e220000000800 */
[----:B-1----:R-:W-:-:S03]  /*0630*/  VIADDMNMX R12, R10, R22, R13, PT ;  /* 0x000000160a0c7246 */ /* 0x002fc6000380010d */
[----:B------:R-:W1:Y:S01]  /*0640*/  LDS R13, [R2+-0x11c] ;  /* 0xfffee400020d7984 */ /* 0x000e620000000800 */
[-C--:B--2---:R-:W-:Y:S02]  /*0650*/  VIADDMNMX R7, R10, R24.reuse, R7, PT ;  /* 0x000000180a077246 */ /* 0x084fe40003800107 */
[----:B------:R-:W-:Y:S02]  /*0660*/  VIADDMNMX R28, R8, R24, R5, PT ;  /* 0x00000018081c7246 */ /* 0x000fe40003800105 */
[-C--:B---3--:R-:W-:Y:S02]  /*0670*/  VIADDMNMX R9, R10, R20.reuse, R9, PT ;  /* 0x000000140a097246 */ /* 0x088fe40003800109 */
[----:B------:R-:W2:Y:S01]  /*0680*/  LDS R10, [R2+-0x118] ;  /* 0xfffee800020a7984 */ /* 0x000ea20000000800 */
[----:B------:R-:W-:Y:S02]  /*0690*/  VIADDMNMX R8, R8, R20, R3, PT ;  /* 0x0000001408087246 */ /* 0x000fe40003800103 */
[----:B----4-:R-:W-:-:S02]  /*06a0*/  VIADDMNMX R24, R6, R24, R29, PT ;  /* 0x0000001806187246 */ /* 0x010fc4000380011d */
[C---:B------:R-:W-:Y:S02]  /*06b0*/  VIADDMNMX R22, R6.reuse, R22, R27, PT ;  /* 0x0000001606167246 */ /* 0x040fe4000380011b */
[----:B------:R-:W-:Y:S02]  /*06c0*/  VIADDMNMX R4, R6, R20, R4, PT ;  /* 0x0000001406047246 */ /* 0x000fe40003800104 */
[----:B------:R-:W-:Y:S01]  /*06d0*/  LDS R6, [R2] ;  /* 0x0000000002067984 */ /* 0x000fe20000000800 */
[C---:B0-----:R-:W-:Y:S02]  /*06e0*/  VIADDMNMX R5, R11.reuse, R25, R7, PT ;  /* 0x000000190b057246 */ /* 0x041fe40003800107 */
[C---:B------:R-:W-:Y:S02]  /*06f0*/  VIADDMNMX R3, R11.reuse, R23, R12, PT ;  /* 0x000000170b037246 */ /* 0x040fe4000380010c */
[----:B------:R-:W-:Y:S01]  /*0700*/  VIADDMNMX R7, R11, R21, R9, PT ;  /* 0x000000150b077246 */ /* 0x000fe20003800109 */
[----:B------:R-:W-:Y:S01]  /*0710*/  LDS R12, [R2+0x8] ;  /* 0x00000800020c7984 */ /* 0x000fe20000000800 */
[----:B-1----:R-:W-:-:S02]  /*0720*/  VIADDMNMX R9, R13, R23, R26, PT ;  /* 0x000000170d097246 */ /* 0x002fc4000380011a */
[C---:B------:R-:W-:Y:S02]  /*0730*/  VIADDMNMX R11, R13.reuse, R25, R28, PT ;  /* 0x000000190d0b7246 */ /* 0x040fe4000380011c */
[----:B------:R-:W-:Y:S02]  /*0740*/  VIADDMNMX R13, R13, R21, R8, PT ;  /* 0x000000150d0d7246 */ /* 0x000fe40003800108 */
[C---:B--2---:R-:W-:Y:S01]  /*0750*/  VIADDMNMX R29, R10.reuse, R25, R24, PT ;  /* 0x000000190a1d7246 */ /* 0x044fe20003800118 */
[----:B------:R-:W-:Y:S01]  /*0760*/  LDS R8, [R2+0x4] ;  /* 0x0000040002087984 */ /* 0x000fe20000000800 */
[C---:B------:R-:W-:Y:S02]  /*0770*/  VIADDMNMX R27, R10.reuse, R23, R22, PT ;  /* 0x000000170a1b7246 */ /* 0x040fe40003800116 */
[----:B------:R-:W-:Y:S01]  /*0780*/  VIADDMNMX R10, R10, R21, R4, PT ;  /* 0x000000150a0a7246 */ /* 0x000fe20003800104 */
[----:B------:R-:W0:Y:S04]  /*0790*/  LDS.64 R24, [R0+-0x120] ;  /* 0xfffee00000187984 */ /* 0x000e280000000a00 */
[----:B------:R-:W1:Y:S04]  /*07a0*/  LDS.64 R22, [R0] ;  /* 0x0000000000167984 */ /* 0x000e680000000a00 */
[----:B------:R2:W3:Y:S02]  /*07b0*/  LDS.64 R20, [R0+0x120] ;  /* 0x0001200000147984 */ /* 0x0004e40000000a00 */
[----:B--2---:R-:W-:Y:S01]  /*07c0*/  VIADD R0, R0, 0x10 ;  /* 0x0000001000007836 */ /* 0x004fe20000000000 */
[----:B0-----:R-:W-:-:S02]  /*07d0*/  VIADDMNMX R4, R8, R24, R9, PT ;  /* 0x0000001808047246 */ /* 0x001fc40003800109 */
[----:B------:R-:W0:Y:S01]  /*07e0*/  LDS R9, [R2+0x120] ;  /* 0x0001200002097984 */ /* 0x000e220000000800 */
[----:B------:R-:W-:Y:S02]  /*07f0*/  VIADDMNMX R26, R6, R24, R3, PT ;  /* 0x00000018061a7246 */ /* 0x000fe40003800103 */
[-C--:B-1----:R-:W-:Y:S01]  /*0800*/  VIADDMNMX R28, R8, R22.reuse, R11, PT ;  /* 0x00000016081c7246 */ /* 0x082fe2000380010b */
[----:B------:R-:W1:Y:S01]  /*0810*/  LDS R3, [R2+0x124] ;  /* 0x0001240002037984 */ /* 0x000e620000000800 */
[C---:B------:R-:W-:Y:S02]  /*0820*/  VIADDMNMX R5, R6.reuse, R22, R5, PT ;  /* 0x0000001606057246 */ /* 0x040fe40003800105 */
[----:B---3--:R-:W-:Y:S02]  /*0830*/  VIADDMNMX R11, R6, R20, R7, PT ;  /* 0x00000014060b7246 */ /* 0x008fe40003800107 */
[----:B------:R2:W3:Y:S01]  /*0840*/  LDS R6, [R2+0x128] ;  /* 0x0001280002067984 */ /* 0x0004e20000000800 */
[----:B------:R-:W-:-:S02]  /*0850*/  VIADDMNMX R24, R12, R24, R27, PT ;  /* 0x000000180c187246 */ /* 0x000fc4000380011b */
[----:B------:R-:W-:Y:S02]  /*0860*/  VIADDMNMX R22, R12, R22, R29, PT ;  /* 0x000000160c167246 */ /* 0x000fe4000380011d */
[-C--:B------:R-:W-:Y:S02]  /*0870*/  VIADDMNMX R8, R8, R20.reuse, R13, PT ;  /* 0x0000001408087246 */ /* 0x080fe4000380010d */
[----:B------:R-:W-:Y:S01]  /*0880*/  VIADDMNMX R10, R12, R20, R10, PT ;  /* 0x000000140c0a7246 */ /* 0x000fe2000380010a */
[----:B--2---:R-:W-:Y:S01]  /*0890*/  VIADD R2, R2, 0x480 ;  /* 0x0000048002027836 */ /* 0x004fe20000000000 */
[C---:B0-----:R-:W-:Y:S02]  /*08a0*/  VIADDMNMX R13, R9.reuse, R25, R26, PT ;  /* 0x00000019090d7246 */ /* 0x041fe4000380011a */
[C---:B------:R-:W-:Y:S02]  /*08b0*/  VIADDMNMX R7, R9.reuse, R23, R5, PT ;  /* 0x0000001709077246 */ /* 0x040fe40003800105 */
[----:B------:R-:W-:-:S02]  /*08c0*/  VIADDMNMX R9, R9, R21, R11, PT ;  /* 0x0000001509097246 */ /* 0x000fc4000380010b */
[C---:B-1----:R-:W-:Y:S02]  /*08d0*/  VIADDMNMX R11, R3.reuse, R25, R4, PT ;  /* 0x00000019030b7246 */ /* 0x042fe40003800104 */
[C---:B------:R-:W-:Y:S02]  /*08e0*/  VIADDMNMX R5, R3.reuse, R23, R28, PT ;  /* 0x0000001703057246 */ /* 0x040fe4000380011c */
[----:B------:R-:W-:Y:S02]  /*08f0*/  VIADDMNMX R3, R3, R21, R8, PT ;  /* 0x0000001503037246 */ /* 0x000fe40003800108 */
[C---:B---3--:R-:W-:Y:S02]  /*0900*/  VIADDMNMX R27, R6.reuse, R25, R24, PT ;  /* 0x00000019061b7246 */ /* 0x048fe40003800118 */
[C---:B------:R-:W-:Y:S02]  /*0910*/  VIADDMNMX R29, R6.reuse, R23, R22, PT ;  /* 0x00000017061d7246 */ /* 0x040fe40003800116 */
[----:B------:R-:W-:Y:S01]  /*0920*/  VIADDMNMX R4, R6, R21, R10, PT ;  /* 0x0000001506047246 */ /* 0x000fe2000380010a */
[----:B------:R-:W-:Y:S06]  /*0930*/  BRA.U UP0, `(.L_x_0) ;  /* 0xfffffffd00147547 */ /* 0x000fec000b83ffff */
[----:B------:R-:W-:Y:S04]  /*0940*/  STG.E desc[UR6][R14.64], R13 ;  /* 0x0000000d0e007986 */ /* 0x000fe8000c101906 */
[----:B------:R-:W-:Y:S04]  /*0950*/  STG.E desc[UR6][R14.64+0x4], R11 ;  /* 0x0000040b0e007986 */ /* 0x000fe8000c101906 */
[----:B------:R-:W-:Y:S04]  /*0960*/  STG.E desc[UR6][R14.64+0x8], R27 ;  /* 0x0000081b0e007986 */ /* 0x000fe8000c101906 */
[----:B------:R-:W-:Y:S04]  /*0970*/  STG.E desc[UR6][R16.64], R7 ;  /* 0x0000000710007986 */ /* 0x000fe8000c101906 */
[----:B------:R-:W-:Y:S04]  /*0980*/  STG.E desc[UR6][R16.64+0x4], R5 ;  /* 0x0000040510007986 */ /* 0x000fe8000c101906 */
[----:B------:R-:W-:Y:S04]  /*0990*/  STG.E desc[UR6][R16.64+0x8], R29 ;  /* 0x0000081d10007986 */ /* 0x000fe8000c101906 */
[----:B------:R-:W-:Y:S04]  /*09a0*/  STG.E desc[UR6][R18.64], R9 ;  /* 0x0000000912007986 */ /* 0x000fe8000c101906 */
[----:B------:R-:W-:Y:S04]  /*09b0*/  STG.E desc[UR6][R18.64+0x4], R3 ;  /* 0x0000040312007986 */ /* 0x000fe8000c101906 */
[----:B------:R-:W-:Y:S01]  /*09c0*/  STG.E desc[UR6][R18.64+0x8], R4 ;  /* 0x0000080412007986 */ /* 0x000fe2000c101906 */
[----:B------:R-:W-:Y:S05]  /*09d0*/  EXIT ;  /* 0x000000000000794d */ /* 0x000fea0003800000 */
.L_x_1:
[----:B------:R-:W-:-:S00]  /*09e0*/  BRA `(.L_x_1) ;  /* 0xfffffffc00fc7947 */ /* 0x000fc0000383ffff */
[----:B------:R-:W-:-:S00]  /*09f0*/  NOP ;  /* 0x0000000000007918 */ /* 0x000fc00000000000 */
        /* <DEDUP_REMOVED lines=8> */
.L_x_6:


//--------------------- .text._Z12floyd_phase2Piiii --------------------------
	.section	.text._Z12floyd_phase2Piiii,"ax",@progbits
	.align	128
        .global         _Z12floyd_phase2Piiii
        .type           _Z12floyd_phase2Piiii,@function
        .size           _Z12floyd_phase2Piiii,(.L_x_7 - _Z12floyd_phase2Piiii)
        .other          _Z12floyd_phase2Piiii,@"STO_CUDA_ENTRY STV_DEFAULT"
_Z12floyd_phase2Piiii:
.text._Z12floyd_phase2Piiii:
[----:B------:R-:W-:Y:S01]  /*0000*/  LDC R1, c[0x0][0x37c] ;  /* 0x0000df00ff017b82 */ /* 0x000fe20000000800 */
[----:B------:R-:W0:Y:S07]  /*0010*/  S2R R3, SR_CTAID.X ;  /* 0x0000000000037919 */ /* 0x000e2e0000002500 */
[----:B------:R-:W0:Y:S02]  /*0020*/  LDC R10, c[0x0][0x38c] ;  /* 0x0000e300ff0a7b82 */ /* 0x000e240000000800 */
[----:B0-----:R-:W-:-:S13]  /*0030*/  ISETP.NE.AND P0, PT, R3, R10, PT ;  /* 0x0000000a0300720c */ /* 0x001fda0003f05270 */
[----:B------:R-:W-:Y:S05]  /*0040*/  @!P0 EXIT ;  /* 0x000000000000894d */ /* 0x000fea0003800000 */
[----:B------:R-:W0:Y:S01]  /*0050*/  S2R R0, SR_CTAID.Y ;  /* 0x0000000000007919 */ /* 0x000e220000002600 */
[----:B------:R-:W1:Y:S01]  /*0060*/  LDC R11, c[0x0][0x388] ;  /* 0x0000e200ff0b7b82 */ /* 0x000e620000000800 */
[----:B------:R-:W2:Y:S01]  /*0070*/  LDCU.64 UR6, c[0x0][0x358] ;  /* 0x00006b00ff0677ac */ /* 0x000ea20008000a00 */
[----:B------:R-:W3:Y:S01]  /*0080*/  S2R R2, SR_TID.Y ;  /* 0x0000000000027919 */ /* 0x000ee20000002200 */
[----:B------:R-:W4:Y:S05]  /*0090*/  S2R R14, SR_TID.X ;  /* 0x00000000000e7919 */ /* 0x000f2a0000002100 */
[----:B------:R-:W5:Y:S01]  /*00a0*/  LDC.64 R12, c[0x0][0x380] ;  /* 0x0000e000ff0c7b82 */ /* 0x000f620000000a00 */
[----:B0-----:R-:W-:-:S04]  /*00b0*/  ISETP.NE.AND P0, PT, R0, RZ, PT ;  /* 0x000000ff0000720c */ /* 0x001fc80003f05270 */
[CC--:B------:R-:W-:Y:S01]  /*00c0*/  SEL R0, R3.reuse, R10.reuse, !P0 ;  /* 0x0000000a03007207 */ /* 0x0c0fe20004000000 */
[----:B---3--:R-:W-:Y:S01]  /*00d0*/  IMAD R7, R2, 0x3, RZ ;  /* 0x0000000302077824 */ /* 0x008fe200078e02ff */
[----:B------:R-:W-:Y:S01]  /*00e0*/  SEL R3, R3, R10, P0 ;  /* 0x0000000a03037207 */ /* 0x000fe20000000000 */
[----:B----4-:R-:W-:Y:S02]  /*00f0*/  IMAD R6, R14, 0x3, RZ ;  /* 0x000000030e067824 */ /* 0x010fe400078e02ff */
[----:B------:R-:W-:Y:S02]  /*0100*/  IMAD R0, R0, 0x48, R7 ;  /* 0x0000004800007824 */ /* 0x000fe400078e0207 */
[----:B------:R-:W-:-:S04]  /*0110*/  IMAD R3, R3, 0x48, R6 ;  /* 0x0000004803037824 */ /* 0x000fc800078e0206 */
[----:B-1----:R-:W-:-:S04]  /*0120*/  IMAD R3, R0, R11, R3 ;  /* 0x0000000b00037224 */ /* 0x002fc800078e0203 */
[----:B-----5:R-:W-:-:S05]  /*0130*/  IMAD.WIDE R4, R3, 0x4, R12 ;  /* 0x0000000403047825 */ /* 0x020fca00078e020c */
[----:B--2---:R-:W2:Y:S04]  /*0140*/  LDG.E R29, desc[UR6][R4.64] ;  /* 0x00000006041d7981 */ /* 0x004ea8000c1e1900 */
[----:B------:R-:W3:Y:S01]  /*0150*/  LDG.E R17, desc[UR6][R4.64+0x8] ;  /* 0x0000080604117981 */ /* 0x000ee2000c1e1900 */
[----:B------:R-:W0:Y:S01]  /*0160*/  S2R R19, SR_CgaCtaId ;  /* 0x0000000000137919 */ /* 0x000e220000008800 */
[C---:B------:R-:W-:Y:S02]  /*0170*/  IMAD R8, R10.reuse, 0x48, R7 ;  /* 0x000000480a087824 */ /* 0x040fe400078e0207 */
[----:B------:R-:W-:Y:S01]  /*0180*/  IMAD R6, R10, 0x48, R6 ;  /* 0x000000480a067824 */ /* 0x000fe200078e0206 */
[----:B------:R-:W-:Y:S01]  /*0190*/  MOV R0, 0x400 ;  /* 0x0000040000007802 */ /* 0x000fe20000000f00 */
[----:B------:R-:W4:Y:S02]  /*01a0*/  LDG.E R25, desc[UR6][R4.64+0x4] ;  /* 0x0000040604197981 */ /* 0x000f24000c1e1900 */
[----:B------:R-:W-:-:S04]  /*01b0*/  IMAD R7, R8, R11, R6 ;  /* 0x0000000b08077224 */ /* 0x000fc800078e0206 */
[----:B------:R-:W-:-:S04]  /*01c0*/  IMAD.WIDE R12, R7, 0x4, R12 ;  /* 0x00000004070c7825 */ /* 0x000fc800078e020c */
[C---:B------:R-:W-:Y:S01]  /*01d0*/  IMAD.WIDE R6, R11.reuse, 0x4, R4 ;  /* 0x000000040b067825 */ /* 0x040fe200078e0204 */
[----:B------:R-:W5:Y:S03]  /*01e0*/  LDG.E R20, desc[UR6][R12.64] ;  /* 0x000000060c147981 */ /* 0x000f66000c1e1900 */
[----:B------:R-:W-:Y:S01]  /*01f0*/  IMAD.WIDE R8, R11, 0x4, R12 ;  /* 0x000000040b087825 */ /* 0x000fe200078e020c */
[----:B------:R-:W5:Y:S04]  /*0200*/  LDG.E R18, desc[UR6][R12.64+0x4] ;  /* 0x000004060c127981 */ /* 0x000f68000c1e1900 */
[----:B------:R-:W5:Y:S04]  /*0210*/  LDG.E R16, desc[UR6][R12.64+0x8] ;  /* 0x000008060c107981 */ /* 0x000f68000c1e1900 */
[----:B------:R-:W5:Y:S01]  /*0220*/  LDG.E R21, desc[UR6][R6.64] ;  /* 0x0000000606157981 */ /* 0x000f62000c1e1900 */
[----:B0-----:R-:W-:Y:S01]  /*0230*/  LEA R15, R19, R0, 0x18 ;  /* 0x00000000130f7211 */ /* 0x001fe200078ec0ff */
[----:B------:R-:W-:-:S02]  /*0240*/  VIADD R0, R0, 0x5100 ;  /* 0x0000510000007836 */ /* 0x000fc40000000000 */
[----:B------:R-:W5:Y:S02]  /*0250*/  LDG.E R23, desc[UR6][R6.64+0x4] ;  /* 0x0000040606177981 */ /* 0x000f64000c1e1900 */
[----:B------:R-:W-:Y:S01]  /*0260*/  IMAD R3, R2, 0x360, R15 ;  /* 0x0000036002037824 */ /* 0x000fe200078e020f */
[----:B------:R-:W-:Y:S01]  /*0270*/  LEA R19, R19, R0, 0x18 ;  /* 0x0000000013137211 */ /* 0x000fe200078ec0ff */
[----:B------:R-:W5:Y:S02]  /*0280*/  LDG.E R27, desc[UR6][R6.64+0x8] ;  /* 0x00000806061b7981 */ /* 0x000f64000c1e1900 */
[----:B------:R-:W-:Y:S02]  /*0290*/  IMAD R0, R14, 0xc, R3 ;  /* 0x0000000c0e007824 */ /* 0x000fe400078e0203 */
[----:B------:R-:W-:Y:S01]  /*02a0*/  IMAD R19, R2, 0x360, R19 ;  /* 0x0000036002137824 */ /* 0x000fe200078e0213 */
[----:B------:R-:W5:Y:S01]  /*02b0*/  LDG.E R13, desc[UR6][R8.64] ;  /* 0x00000006080d7981 */ /* 0x000f62000c1e1900 */
[----:B------:R-:W-:-:S03]  /*02c0*/  IMAD.WIDE R2, R11, 0x4, R6 ;  /* 0x000000040b027825 */ /* 0x000fc600078e0206 */
[----:B------:R-:W5:Y:S01]  /*02d0*/  LDG.E R12, desc[UR6][R8.64+0x4] ;  /* 0x00000406080c7981 */ /* 0x000f62000c1e1900 */
[----:B------:R-:W-:-:S03]  /*02e0*/  IMAD.WIDE R10, R11, 0x4, R8 ;  /* 0x000000040b0a7825 */ /* 0x000fc600078e0208 */
[----:B------:R-:W5:Y:S04]  /*02f0*/  LDG.E R24, desc[UR6][R2.64] ;  /* 0x0000000602187981 */ /* 0x000f68000c1e1900 */
[----:B------:R-:W5:Y:S04]  /*0300*/  LDG.E R22, desc[UR6][R2.64+0x4] ;  /* 0x0000040602167981 */ /* 0x000f68000c1e1900 */
[----:B------:R-:W5:Y:S04]  /*0310*/  LDG.E R28, desc[UR6][R10.64] ;  /* 0x000000060a1c7981 */ /* 0x000f68000c1e1900 */
[----:B------:R0:W5:Y:S04]  /*0320*/  LDG.E R26, desc[UR6][R8.64+0x8] ;  /* 0x00000806081a7981 */ /* 0x000168000c1e1900 */
[----:B--2---:R1:W-:Y:S04]  /*0330*/  STS [R0], R29 ;  /* 0x0000001d00007388 */ /* 0x0043e80000000800 */
[----:B---3--:R2:W-:Y:S04]  /*0340*/  STS [R0+0x8], R17 ;  /* 0x0000081100007388 */ /* 0x0085e80000000800 */
[----:B-1----:R-:W3:Y:S04]  /*0350*/  LDG.E R29, desc[UR6][R2.64+0x8] ;  /* 0x00000806021d7981 */ /* 0x002ee8000c1e1900 */
[----:B--2---:R-:W2:Y:S04]  /*0360*/  LDG.E R17, desc[UR6][R10.64+0x4] ;  /* 0x000004060a117981 */ /* 0x004ea8000c1e1900 */
[----:B------:R-:W2:Y:S04]  /*0370*/  LDG.E R10, desc[UR6][R10.64+0x8] ;  /* 0x000008060a0a7981 */ /* 0x000ea8000c1e1900 */
[----:B----4-:R1:W-:Y:S02]  /*0380*/  STS [R0+0x4], R25 ;  /* 0x0000041900007388 */ /* 0x0103e40000000800 */
[----:B-1----:R-:W-:-:S02]  /*0390*/  IMAD R25, R14, 0xc, R19 ;  /* 0x0000000c0e197824 */ /* 0x002fc400078e0213 */
[----:B-----5:R1:W-:Y:S04]  /*03a0*/  STS [R0+0x120], R21 ;  /* 0x0001201500007388 */ /* 0x0203e80000000800 */
[----:B------:R1:W-:Y:S04]  /*03b0*/  STS [R0+0x124], R23 ;  /* 0x0001241700007388 */ /* 0x0003e80000000800 */
[----:B------:R1:W-:Y:S04]  /*03c0*/  STS [R0+0x128], R27 ;  /* 0x0001281b00007388 */ /* 0x0003e80000000800 */
[----:B------:R1:W-:Y:S04]  /*03d0*/  STS [R0+0x240], R24 ;  /* 0x0002401800007388 */ /* 0x0003e80000000800 */
[----:B------:R1:W-:Y:S01]  /*03e0*/  STS [R0+0x244], R22 ;  /* 0x0002441600007388 */ /* 0x0003e20000000800 */
[----:B0-----:R-:W-:-:S02]  /*03f0*/  IMAD R8, R14, 0xc, R15 ;  /* 0x0000000c0e087824 */ /* 0x001fc400078e020f */
[----:B------:R-:W-:Y:S02]  /*0400*/  VIADD R19, R19, 0x124 ;  /* 0x0000012413137836 */ /* 0x000fe40000000000 */
[----:B------:R-:W-:Y:S01]  /*0410*/  VIADD R8, R8, 0x128 ;  /* 0x0000012808087836 */ /* 0x000fe20000000000 */
[----:B------:R-:W-:Y:S01]  /*0420*/  UMOV UR4, 0x120 ;  /* 0x0000012000047882 */ /* 0x000fe20000000000 */
[----:B---3--:R1:W-:Y:S04]  /*0430*/  STS [R0+0x248], R29 ;  /* 0x0002481d00007388 */ /* 0x0083e80000000800 */
[----:B------:R1:W-:Y:S04]  /*0440*/  STS [R25], R20 ;  /* 0x0000001419007388 */ /* 0x0003e80000000800 */
[----:B------:R1:W-:Y:S04]  /*0450*/  STS [R25+0x4], R18 ;  /* 0x0000041219007388 */ /* 0x0003e80000000800 */
[----:B------:R1:W-:Y:S04]  /*0460*/  STS [R25+0x8], R16 ;  /* 0x0000081019007388 */ /* 0x0003e80000000800 */
[----:B------:R1:W-:Y:S04]  /*0470*/  STS [R25+0x120], R13 ;  /* 0x0001200d19007388 */ /* 0x0003e80000000800 */
[----:B------:R1:W-:Y:S04]  /*0480*/  STS [R25+0x124], R12 ;  /* 0x0001240c19007388 */ /* 0x0003e80000000800 */
[----:B------:R1:W-:Y:S04]  /*0490*/  STS [R25+0x128], R26 ;  /* 0x0001281a19007388 */ /* 0x0003e80000000800 */
[----:B------:R1:W-:Y:S04]  /*04a0*/  STS [R25+0x240], R28 ;  /* 0x0002401c19007388 */ /* 0x0003e80000000800 */
[----:B--2---:R1:W-:Y:S04]  /*04b0*/  STS [R25+0x244], R17 ;  /* 0x0002441119007388 */ /* 0x0043e80000000800 */
[----:B------:R1:W-:Y:S01]  /*04c0*/  STS [R25+0x248], R10 ;  /* 0x0002480a19007388 */ /* 0x0003e20000000800 */
[----:B------:R-:W-:Y:S06]  /*04d0*/  BAR.SYNC.DEFER_BLOCKING 0x0 ;  /* 0x0000000000007b1d */ /* 0x000fec0000010000 */
.L_x_2:
[----:B0-----:R-:W-:Y:S01]  /*04e0*/  LDS R9, [R19+-0x124] ;  /* 0xfffedc0013097984 */ /* 0x001fe20000000800 */
[----:B------:R-:W-:-:S03]  /*04f0*/  UIADD3 UR4, UPT, UPT, UR4, 0x240, URZ ;  /* 0x0000024004047890 */ /* 0x000fc6000fffe0ff */
[----:B-1----:R-:W-:Y:S01]  /*0500*/  LDS R10, [R0] ;  /* 0x00000000000a7984 */ /* 0x002fe20000000800 */
[----:B------:R-:W-:-:S03]  /*0510*/  UISETP.NE.AND UP0, UPT, UR4, 0x5220, UPT ;  /* 0x000052200400788c */ /* 0x000fc6000bf05270 */
[----:B------:R-:W0:Y:S04]  /*0520*/  LDS R11, [R8+-0x128] ;  /* 0xfffed800080b7984 */ /* 0x000e280000000800 */
[----:B------:R-:W-:Y:S01]  /*0530*/  LDS R15, [R0+0x120] ;  /* 0x00012000000f7984 */ /* 0x000fe20000000800 */
[----:B0-----:R-:W-:-:S03]  /*0540*/  VIADDMNMX R11, R11, R9, R10, PT ;  /* 0x000000090b0b7246 */ /* 0x001fc6000380010a */
[----:B------:R-:W-:Y:S04]  /*0550*/  LDS R10, [R0+0x4] ;  /* 0x00000400000a7984 */ /* 0x000fe80000000800 */
[----:B------:R-:W-:Y:S04]  /*0560*/  STS [R0], R11 ;  /* 0x0000000b00007388 */ /* 0x000fe80000000800 */
[----:B------:R-:W0:Y:S04]  /*0570*/  LDS R12, [R8+-0x124] ;  /* 0xfffedc00080c7984 */ /* 0x000e280000000800 */
[----:B------:R-:W-:Y:S01]  /*0580*/  LDS R11, [R0+0x124] ;  /* 0x00012400000b7984 */ /* 0x000fe20000000800 */
[----:B0-----:R-:W-:-:S03]  /*0590*/  VIADDMNMX R13, R12, R9, R10, PT ;  /* 0x000000090c0d7246 */ /* 0x001fc6000380010a */
[----:B------:R-:W-:Y:S04]  /*05a0*/  LDS R10, [R0+0x8] ;  /* 0x00000800000a7984 */ /* 0x000fe80000000800 */
[----:B------:R-:W-:Y:S04]  /*05b0*/  STS [R0+0x4], R13 ;  /* 0x0000040d00007388 */ /* 0x000fe80000000800 */
[----:B------:R-:W0:Y:S04]  /*05c0*/  LDS R12, [R8+-0x120] ;  /* 0xfffee000080c7984 */ /* 0x000e280000000800 */
[----:B------:R-:W-:Y:S01]  /*05d0*/  LDS R13, [R0+0x128] ;  /* 0x00012800000d7984 */ /* 0x000fe20000000800 */
[----:B0-----:R-:W-:-:S05]  /*05e0*/  VIADDMNMX R9, R12, R9, R10, PT ;  /* 0x000000090c097246 */ /* 0x001fca000380010a */
[----:B------:R-:W-:Y:S04]  /*05f0*/  STS [R0+0x8], R9 ;  /* 0x0000080900007388 */ /* 0x000fe80000000800 */
[----:B------:R-:W-:Y:S04]  /*0600*/  LDS R10, [R19+-0x4] ;  /* 0xfffffc00130a7984 */ /* 0x000fe80000000800 */
[----:B------:R-:W0:Y:S02]  /*0610*/  LDS R12, [R8+-0x128] ;  /* 0xfffed800080c7984 */ /* 0x000e240000000800 */
[----:B0-----:R-:W-:-:S05]  /*0620*/  VIADDMNMX R15, R12, R10, R15, PT ;  /* 0x0000000a0c0f7246 */ /* 0x001fca000380010f */
[----:B------:R-:W-:Y:S04]  /*0630*/  STS [R0+0x120], R15 ;  /* 0x0001200f00007388 */ /* 0x000fe80000000800 */
[----:B------:R-:W0:Y:S02]  /*0640*/  LDS R12, [R8+-0x124] ;  /* 0xfffedc00080c7984 */ /* 0x000e240000000800 */
[----:B0-----:R-:W-:-:S05]  /*0650*/  VIADDMNMX R11, R12, R10, R11, PT ;  /* 0x0000000a0c0b7246 */ /* 0x001fca000380010b */
[----:B------:R-:W-:Y:S04]  /*0660*/  STS [R0+0x124], R11 ;  /* 0x0001240b00007388 */ /* 0x000fe80000000800 */
[----:B------:R-:W0:Y:S02]  /*0670*/  LDS R12, [R8+-0x120] ;  /* 0xfffee000080c7984 */ /* 0x000e240000000800 */
[----:B0-----:R-:W-:Y:S02]  /*0680*/  VIADDMNMX R13, R12, R10, R13, PT ;  /* 0x0000000a0c0d7246 */ /* 0x001fe4000380010d */
[----:B------:R-:W-:Y:S04]  /*0690*/  LDS R10, [R0+0x240] ;  /* 0x00024000000a7984 */ /* 0x000fe80000000800 */
[----:B------:R-:W-:Y:S04]  /*06a0*/  STS [R0+0x128], R13 ;  /* 0x0001280d00007388 */ /* 0x000fe80000000800 */
[----:B------:R-:W-:Y:S04]  /*06b0*/  LDS R9, [R19+0x11c] ;  /* 0x00011c0013097984 */ /* 0x000fe80000000800 */
[----:B------:R-:W0:Y:S02]  /*06c0*/  LDS R12, [R8+-0x128] ;  /* 0xfffed800080c7984 */ /* 0x000e240000000800 */
[----:B0-----:R-:W-:-:S02]  /*06d0*/  VIADDMNMX R15, R12, R9, R10, PT ;  /* 0x000000090c0f7246 */ /* 0x001fc4000380010a */
[----:B------:R-:W-:Y:S04]  /*06e0*/  LDS R10, [R0+0x244] ;  /* 0x00024400000a7984 */ /* 0x000fe80000000800 */
[----:B------:R-:W-:Y:S04]  /*06f0*/  STS [R0+0x240], R15 ;  /* 0x0002400f00007388 */ /* 0x000fe80000000800 */
[----:B------:R-:W0:Y:S02]  /*0700*/  LDS R12, [R8+-0x124] ;  /* 0xfffedc00080c7984 */ /* 0x000e240000000800 */
[----:B0-----:R-:W-:-:S02]  /*0710*/  VIADDMNMX R11, R12, R9, R10, PT ;  /* 0x000000090c0b7246 */ /* 0x001fc4000380010a */
[----:B------:R-:W-:Y:S04]  /*0720*/  LDS R10, [R0+0x248] ;  /* 0x00024800000a7984 */ /* 0x000fe80000000800 */
[----:B------:R-:W-:Y:S04]  /*0730*/  STS [R0+0x244], R11 ;  /* 0x0002440b00007388 */ /* 0x000fe80000000800 */
[----:B------:R-:W0:Y:S02]  /*0740*/  LDS R12, [R8+-0x120] ;  /* 0xfffee000080c7984 */ /* 0x000e240000000800 */
[----:B0-----:R-:W-:-:S05]  /*0750*/  VIADDMNMX R9, R12, R9, R10, PT ;  /* 0x000000090c097246 */ /* 0x001fca000380010a */
[----:B------:R-:W-:Y:S01]  /*0760*/  STS [R0+0x248], R9 ;  /* 0x0002480900007388 */ /* 0x000fe20000000800 */
[----:B------:R-:W-:Y:S06]  /*0770*/  BAR.SYNC.DEFER_BLOCKING 0x0 ;  /* 0x0000000000007b1d */ /* 0x000fec0000010000 */
[----:B------:R-:W-:Y:S04]  /*0780*/  LDS R10, [R19+-0x120] ;  /* 0xfffee000130a7984 */ /* 0x000fe80000000800 */
[----:B------:R-:W-:Y:S04]  /*0790*/  LDS R13, [R0] ;  /* 0x00000000000d7984 */ /* 0x000fe80000000800 */
[----:B------:R-:W0:Y:S04]  /*07a0*/  LDS R12, [R8+-0x8] ;  /* 0xfffff800080c7984 */ /* 0x000e280000000800 */
[----:B------:R-:W-:Y:S01]  /*07b0*/  LDS R15, [R0+0x4] ;  /* 0x00000400000f7984 */ /* 0x000fe20000000800 */
[----:B0-----:R-:W-:-:S05]  /*07c0*/  VIADDMNMX R13, R12, R10, R13, PT ;  /* 0x0000000a0c0d7246 */ /* 0x001fca000380010d */
[----:B------:R-:W-:Y:S04]  /*07d0*/  STS [R0], R13 ;  /* 0x0000000d00007388 */ /* 0x000fe80000000800 */
[----:B------:R-:W0:Y:S04]  /*07e0*/  LDS R11, [R8+-0x4] ;  /* 0xfffffc00080b7984 */ /* 0x000e280000000800 */
[----:B------:R-:W-:Y:S01]  /*07f0*/  LDS R13, [R0+0x124] ;  /* 0x00012400000d7984 */ /* 0x000fe20000000800 */
[----:B0-----:R-:W-:-:S03]  /*0800*/  VIADDMNMX R11, R11, R10, R15, PT ;  /* 0x0000000a0b0b7246 */ /* 0x001fc6000380010f */
[----:B------:R-:W-:Y:S04]  /*0810*/  LDS R15, [R0+0x8] ;  /* 0x00000800000f7984 */ /* 0x000fe80000000800 */
[----:B------:R-:W-:Y:S04]  /*0820*/  STS [R0+0x4], R11 ;  /* 0x0000040b00007388 */ /* 0x000fe80000000800 */
[----:B------:R-:W0:Y:S04]  /*0830*/  LDS R9, [R8] ;  /* 0x0000000008097984 */ /* 0x000e280000000800 */
[----:B------:R-:W-:Y:S01]  /*0840*/  LDS R11, [R0+0x128] ;  /* 0x00012800000b7984 */ /* 0x000fe20000000800 */
[----:B0-----:R-:W-:-:S03]  /*0850*/  VIADDMNMX R9, R9, R10, R15, PT ;  /* 0x0000000a09097246 */ /* 0x001fc6000380010f */
[----:B------:R-:W-:Y:S04]  /*0860*/  LDS R15, [R0+0x120] ;  /* 0x00012000000f7984 */ /* 0x000fe80000000800 */
[----:B------:R-:W-:Y:S04]  /*0870*/  STS [R0+0x8], R9 ;  /* 0x0000080900007388 */ /* 0x000fe80000000800 */
[----:B------:R-:W-:Y:S04]  /*0880*/  LDS R10, [R19] ;  /* 0x00000000130a7984 */ /* 0x000fe80000000800 */
[----:B------:R-:W0:Y:S02]  /*0890*/  LDS R12, [R8+-0x8] ;  /* 0xfffff800080c7984 */ /* 0x000e240000000800 */
[----:B0-----:R-:W-:-:S05]  /*08a0*/  VIADDMNMX R15, R12, R10, R15, PT ;  /* 0x0000000a0c0f7246 */ /* 0x001fca000380010f */
[----:B------:R-:W-:Y:S04]  /*08b0*/  STS [R0+0x120], R15 ;  /* 0x0001200f00007388 */ /* 0x000fe80000000800 */
[----:B------:R-:W0:Y:S02]  /*08c0*/  LDS R12, [R8+-0x4] ;  /* 0xfffffc00080c7984 */ /* 0x000e240000000800 */
[----:B0-----:R-:W-:-:S05]  /*08d0*/  VIADDMNMX R13, R12, R10, R13, PT ;  /* 0x0000000a0c0d7246 */ /* 0x001fca000380010d */
[----:B------:R-:W-:Y:S04]  /*08e0*/  STS [R0+0x124], R13 ;  /* 0x0001240d00007388 */ /* 0x000fe80000000800 */
[----:B------:R-:W0:Y:S02]  /*08f0*/  LDS R12, [R8] ;  /* 0x00000000080c7984 */ /* 0x000e240000000800 */
[----:B0-----:R-:W-:Y:S02]  /*0900*/  VIADDMNMX R11, R12, R10, R11, PT ;  /* 0x0000000a0c0b7246 */ /* 0x001fe4000380010b */
[----:B------:R-:W-:Y:S04]  /*0910*/  LDS R10, [R0+0x240] ;  /* 0x00024000000a7984 */ /* 0x000fe80000000800 */
[----:B------:R-:W-:Y:S04]  /*0920*/  STS [R0+0x128], R11 ;  /* 0x0001280b00007388 */ /* 0x000fe80000000800 */
[----:B------:R0:W-:Y:S04]  /*0930*/  LDS R9, [R19+0x120] ;  /* 0x0001200013097984 */ /* 0x0001e80000000800 */
[----:B------:R-:W1:Y:S01]  /*0940*/  LDS R12, [R8+-0x8] ;  /* 0xfffff800080c7984 */ /* 0x000e620000000800 */
[----:B0-----:R-:W-:Y:S01]  /*0950*/  VIADD R19, R19, 0x8 ;  /* 0x0000000813137836 */ /* 0x001fe20000000000 */
[----:B-1----:R-:W-:-:S02]  /*0960*/  VIADDMNMX R15, R12, R9, R10, PT ;  /* 0x000000090c0f7246 */ /* 0x002fc4000380010a */
[----:B------:R-:W-:Y:S04]  /*0970*/  LDS R10, [R0+0x244] ;  /* 0x00024400000a7984 */ /* 0x000fe80000000800 */
[----:B------:R-:W-:Y:S04]  /*0980*/  STS [R0+0x240], R15 ;  /* 0x0002400f00007388 */ /* 0x000fe80000000800 */
[----:B------:R-:W0:Y:S02]  /*0990*/  LDS R12, [R8+-0x4] ;  /* 0xfffffc00080c7984 */ /* 0x000e240000000800 */
[----:B0-----:R-:W-:-:S02]  /*09a0*/  VIADDMNMX R13, R12, R9, R10, PT ;  /* 0x000000090c0d7246 */ /* 0x001fc4000380010a */
[----:B------:R-:W-:Y:S04]  /*09b0*/  LDS R10, [R0+0x248] ;  /* 0x00024800000a7984 */ /* 0x000fe80000000800 */
[----:B------:R-:W-:Y:S04]  /*09c0*/  STS [R0+0x244], R13 ;  /* 0x0002440d00007388 */ /* 0x000fe80000000800 */
[----:B------:R0:W1:Y:S02]  /*09d0*/  LDS R12, [R8] ;  /* 0x00000000080c7984 */ /* 0x0000640000000800 */
[----:B0-----:R-:W-:Y:S01]  /*09e0*/  VIADD R8, R8, 0x240 ;  /* 0x0000024008087836 */ /* 0x001fe20000000000 */
[----:B-1----:R-:W-:-:S05]  /*09f0*/  VIADDMNMX R9, R12, R9, R10, PT ;  /* 0x000000090c097246 */ /* 0x002fca000380010a */
[----:B------:R0:W-:Y:S01]  /*0a00*/  STS [R0+0x248], R9 ;  /* 0x0002480900007388 */ /* 0x0001e20000000800 */
[----:B------:R-:W-:Y:S06]  /*0a10*/  BAR.SYNC.DEFER_BLOCKING 0x0 ;  /* 0x0000000000007b1d */ /* 0x000fec0000010000 */
[----:B------:R-:W-:Y:S05]  /*0a20*/  BRA.U UP0, `(.L_x_2) ;  /* 0xfffffff900ac7547 */ /* 0x000fea000b83ffff */
[----:B0-----:R-:W0:Y:S04]  /*0a30*/  LDS R9, [R0] ;  /* 0x0000000000097984 */ /* 0x001e280000000800 */
[----:B------:R-:W1:Y:S04]  /*0a40*/  LDS R11, [R0+0x4] ;  /* 0x00000400000b7984 */ /* 0x000e680000000800 */
[----:B------:R-:W2:Y:S04]  /*0a50*/  LDS R13, [R0+0x8] ;  /* 0x00000800000d7984 */ /* 0x000ea80000000800 */
[----:B------:R-:W3:Y:S04]  /*0a60*/  LDS R15, [R0+0x120] ;  /* 0x00012000000f7984 */ /* 0x000ee80000000800 */
[----:B------:R-:W4:Y:S04]  /*0a70*/  LDS R17, [R0+0x124] ;  /* 0x0001240000117984 */ /* 0x000f280000000800 */
[----:B------:R-:W5:Y:S04]  /*0a80*/  LDS R19, [R0+0x128] ;  /* 0x0001280000137984 */ /* 0x000f680000000800 */
[----:B------:R-:W5:Y:S04]  /*0a90*/  LDS R21, [R0+0x240] ;  /* 0x0002400000157984 */ /* 0x000f680000000800 */
[----:B------:R-:W5:Y:S04]  /*0aa0*/  LDS R23, [R0+0x244] ;  /* 0x0002440000177984 */ /* 0x000f680000000800 */
[----:B------:R-:W5:Y:S04]  /*0ab0*/  LDS R25, [R0+0x248] ;  /* 0x0002480000197984 */ /* 0x000f680000000800 */
[----:B0-----:R-:W-:Y:S04]  /*0ac0*/  STG.E desc[UR6][R4.64], R9 ;  /* 0x0000000904007986 */ /* 0x001fe8000c101906 */
[----:B-1----:R-:W-:Y:S04]  /*0ad0*/  STG.E desc[UR6][R4.64+0x4], R11 ;  /* 0x0000040b04007986 */ /* 0x002fe8000c101906 */
[----:B--2---:R-:W-:Y:S04]  /*0ae0*/  STG.E desc[UR6][R4.64+0x8], R13 ;  /* 0x0000080d04007986 */ /* 0x004fe8000c101906 */
[----:B---3--:R-:W-:Y:S04]  /*0af0*/  STG.E desc[UR6][R6.64], R15 ;  /* 0x0000000f06007986 */ /* 0x008fe8000c101906 */
[----:B----4-:R-:W-:Y:S04]  /*0b00*/  STG.E desc[UR6][R6.64+0x4], R17 ;  /* 0x0000041106007986 */ /* 0x010fe8000c101906 */
[----:B-----5:R-:W-:Y:S04]  /*0b10*/  STG.E desc[UR6][R6.64+0x8], R19 ;  /* 0x0000081306007986 */ /* 0x020fe8000c101906 */
[----:B------:R-:W-:Y:S04]  /*0b20*/  STG.E desc[UR6][R2.64], R21 ;  /* 0x0000001502007986 */ /* 0x000fe8000c101906 */
[----:B------:R-:W-:Y:S04]  /*0b30*/  STG.E desc[UR6][R2.64+0x4], R23 ;  /* 0x0000041702007986 */ /* 0x000fe8000c101906 */
[----:B------:R-:W-:Y:S01]  /*0b40*/  STG.E desc[UR6][R2.64+0x8], R25 ;  /* 0x0000081902007986 */ /* 0x000fe2000c101906 */
[----:B------:R-:W-:Y:S05]  /*0b50*/  EXIT ;  /* 0x000000000000794d */ /* 0x000fea0003800000 */
.L_x_3:
        /* <DEDUP_REMOVED lines=10> */
.L_x_7:


//--------------------- .text._Z12floyd_phase1Piii --------------------------
	.section	.text._Z12floyd_phase1Piii,"ax",@progbits
	.align	128
        .global         _Z12floyd_phase1Piii
        .type           _Z12floyd_phase1Piii,@function
        .size           _Z12floyd_phase1Piii,(.L_x_8 - _Z12floyd_phase1Piii)
        .other          _Z12floyd_phase1Piii,@"STO_CUDA_ENTRY STV_DEFAULT"
_Z12floyd_phase1Piii:
.text._Z12floyd_phase1Piii:
[----:B------:R-:W-:Y:S01]  /*0000*/  LDC R1, c[0x0][0x37c] ;  /* 0x0000df00ff017b82 */ /* 0x000fe20000000800 */
[----:B------:R-:W0:Y:S07]  /*0010*/  S2R R10, SR_TID.Y ;  /* 0x00000000000a7919 */ /* 0x000e2e0000002200 */
[----:B------:R-:W1:Y:S01]  /*0020*/  LDC.64 R6, c[0x0][0x388] ;  /* 0x0000e200ff067b82 */ /* 0x000e620000000a00 */
[----:B------:R-:W2:Y:S01]  /*0030*/  LDCU.64 UR6, c[0x0][0x358] ;  /* 0x00006b00ff0677ac */ /* 0x000ea20008000a00 */
[----:B------:R-:W3:Y:S06]  /*0040*/  S2R R8, SR_TID.X ;  /* 0x0000000000087919 */ /* 0x000eec0000002100 */
[----:B------:R-:W4:Y:S01]  /*0050*/  LDC.64 R2, c[0x0][0x380] ;  /* 0x0000e000ff027b82 */ /* 0x000f220000000a00 */
[----:B-1----:R-:W-:-:S04]  /*0060*/  IMAD R5, R7, 0x48, RZ ;  /* 0x0000004807057824 */ /* 0x002fc800078e02ff */
[--C-:B0-----:R-:W-:Y:S02]  /*0070*/  IMAD R7, R10, 0x3, R5.reuse ;  /* 0x000000030a077824 */ /* 0x101fe400078e0205 */
[----:B---3--:R-:W-:-:S04]  /*0080*/  IMAD R5, R8, 0x3, R5 ;  /* 0x0000000308057824 */ /* 0x008fc800078e0205 */
[----:B------:R-:W-:-:S04]  /*0090*/  IMAD R5, R7, R6, R5 ;  /* 0x0000000607057224 */ /* 0x000fc800078e0205 */
[----:B----4-:R-:W-:-:S05]  /*00a0*/  IMAD.WIDE R2, R5, 0x4, R2 ;  /* 0x0000000405027825 */ /* 0x010fca00078e0202 */
[----:B--2---:R-:W2:Y:S01]  /*00b0*/  LDG.E R13, desc[UR6][R2.64] ;  /* 0x00000006020d7981 */ /* 0x004ea2000c1e1900 */
[----:B------:R-:W-:-:S03]  /*00c0*/  IMAD.WIDE R4, R6, 0x4, R2 ;  /* 0x0000000406047825 */ /* 0x000fc600078e0202 */
[----:B------:R-:W3:Y:S01]  /*00d0*/  LDG.E R15, desc[UR6][R2.64+0x4] ;  /* 0x00000406020f7981 */ /* 0x000ee2000c1e1900 */
[----:B------:R-:W-:-:S03]  /*00e0*/  IMAD.WIDE R6, R6, 0x4, R4 ;  /* 0x0000000406067825 */ /* 0x000fc600078e0204 */
[----:B------:R-:W4:Y:S04]  /*00f0*/  LDG.E R17, desc[UR6][R2.64+0x8] ;  /* 0x0000080602117981 */ /* 0x000f28000c1e1900 */
[----:B------:R-:W5:Y:S04]  /*0100*/  LDG.E R19, desc[UR6][R4.64] ;  /* 0x0000000604137981 */ /* 0x000f68000c1e1900 */
[----:B------:R-:W5:Y:S04]  /*0110*/  LDG.E R21, desc[UR6][R4.64+0x4] ;  /* 0x0000040604157981 */ /* 0x000f68000c1e1900 */
[----:B------:R-:W5:Y:S04]  /*0120*/  LDG.E R23, desc[UR6][R4.64+0x8] ;  /* 0x0000080604177981 */ /* 0x000f68000c1e1900 */
[----:B------:R-:W5:Y:S04]  /*0130*/  LDG.E R25, desc[UR6][R6.64] ;  /* 0x0000000606197981 */ /* 0x000f68000c1e1900 */
[----:B------:R-:W5:Y:S04]  /*0140*/  LDG.E R27, desc[UR6][R6.64+0x4] ;  /* 0x00000406061b7981 */ /* 0x000f68000c1e1900 */
[----:B------:R-:W5:Y:S01]  /*0150*/  LDG.E R29, desc[UR6][R6.64+0x8] ;  /* 0x00000806061d7981 */ /* 0x000f62000c1e1900 */
[----:B------:R-:W0:Y:S01]  /*0160*/  S2R R9, SR_CgaCtaId ;  /* 0x0000000000097919 */ /* 0x000e220000008800 */
[----:B------:R-:W-:-:S04]  /*0170*/  MOV R0, 0x400 ;  /* 0x0000040000007802 */ /* 0x000fc80000000f00 */
[----:B0-----:R-:W-:-:S05]  /*0180*/  LEA R9, R9, R0, 0x18 ;  /* 0x0000000009097211 */ /* 0x001fca00078ec0ff */
[----:B------:R-:W-:-:S04]  /*0190*/  IMAD R11, R10, 0x360, R9 ;  /* 0x000003600a0b7824 */ /* 0x000fc800078e0209 */
[C---:B------:R-:W-:Y:S02]  /*01a0*/  IMAD R0, R8.reuse, 0xc, R11 ;  /* 0x0000000c08007824 */ /* 0x040fe400078e020b */
[----:B------:R-:W-:Y:S02]  /*01b0*/  IMAD R8, R8, 0xc, R9 ;  /* 0x0000000c08087824 */ /* 0x000fe400078e0209 */
[----:B------:R-:W-:Y:S02]  /*01c0*/  VIADD R9, R11, 0x124 ;  /* 0x000001240b097836 */ /* 0x000fe40000000000 */
[----:B------:R-:W-:Y:S01]  /*01d0*/  VIADD R8, R8, 0x128 ;  /* 0x0000012808087836 */ /* 0x000fe20000000000 */
[----:B------:R-:W-:Y:S01]  /*01e0*/  UMOV UR4, 0x120 ;  /* 0x0000012000047882 */ /* 0x000fe20000000000 */
[----:B--2---:R0:W-:Y:S04]  /*01f0*/  STS [R0], R13 ;  /* 0x0000000d00007388 */ /* 0x0041e80000000800 */
[----:B---3--:R0:W-:Y:S04]  /*0200*/  STS [R0+0x4], R15 ;  /* 0x0000040f00007388 */ /* 0x0081e80000000800 */
[----:B----4-:R0:W-:Y:S04]  /*0210*/  STS [R0+0x8], R17 ;  /* 0x0000081100007388 */ /* 0x0101e80000000800 */
[----:B-----5:R0:W-:Y:S04]  /*0220*/  STS [R0+0x120], R19 ;  /* 0x0001201300007388 */ /* 0x0201e80000000800 */
[----:B------:R0:W-:Y:S04]  /*0230*/  STS [R0+0x124], R21 ;  /* 0x0001241500007388 */ /* 0x0001e80000000800 */
[----:B------:R0:W-:Y:S04]  /*0240*/  STS [R0+0x128], R23 ;  /* 0x0001281700007388 */ /* 0x0001e80000000800 */
[----:B------:R0:W-:Y:S04]  /*0250*/  STS [R0+0x240], R25 ;  /* 0x0002401900007388 */ /* 0x0001e80000000800 */
[----:B------:R0:W-:Y:S04]  /*0260*/  STS [R0+0x244], R27 ;  /* 0x0002441b00007388 */ /* 0x0001e80000000800 */
[----:B------:R0:W-:Y:S01]  /*0270*/  STS [R0+0x248], R29 ;  /* 0x0002481d00007388 */ /* 0x0001e20000000800 */
[----:B------:R-:W-:Y:S06]  /*0280*/  BAR.SYNC.DEFER_BLOCKING 0x0 ;  /* 0x0000000000007b1d */ /* 0x000fec0000010000 */
.L_x_4:
[----:B------:R-:W-:Y:S01]  /*0290*/  LDS R10, [R0] ;  /* 0x00000000000a7984 */ /* 0x000fe20000000800 */
[----:B------:R-:W-:-:S03]  /*02a0*/  UIADD3 UR4, UPT, UPT, UR4, 0x240, URZ ;  /* 0x0000024004047890 */ /* 0x000fc6000fffe0ff */
[----:B------:R-:W-:Y:S01]  /*02b0*/  LDS R11, [R9+-0x124] ;  /* 0xfffedc00090b7984 */ /* 0x000fe20000000800 */
[----:B------:R-:W-:-:S03]  /*02c0*/  UISETP.NE.AND UP0, UPT, UR4, 0x5220, UPT ;  /* 0x000052200400788c */ /* 0x000fc6000bf05270 */
[----:B-1----:R-:W1:Y:S02]  /*02d0*/  LDS R12, [R8+-0x128] ;  /* 0xfffed800080c7984 */ /* 0x002e640000000800 */
[----:B-1----:R-:W-:Y:S02]  /*02e0*/  VIADDMNMX R11, R12, R11, R10, PT ;  /* 0x0000000b0c0b7246 */ /* 0x002fe4000380010a */
[----:B------:R-:W-:Y:S04]  /*02f0*/  LDS R10, [R0+0x4] ;  /* 0x00000400000a7984 */ /* 0x000fe80000000800 */
[----:B------:R-:W-:Y:S04]  /*0300*/  STS [R0], R11 ;  /* 0x0000000b00007388 */ /* 0x000fe80000000800 */
[----:B0-----:R-:W-:Y:S04]  /*0310*/  LDS R13, [R9+-0x124] ;  /* 0xfffedc00090d7984 */ /* 0x001fe80000000800 */
[----:B------:R-:W0:Y:S02]  /*0320*/  LDS R12, [R8+-0x124] ;  /* 0xfffedc00080c7984 */ /* 0x000e240000000800 */
[----:B0-----:R-:W-:-:S02]  /*0330*/  VIADDMNMX R13, R12, R13, R10, PT ;  /* 0x0000000d0c0d7246 */ /* 0x001fc4000380010a */
[----:B------:R-:W-:Y:S04]  /*0340*/  LDS R10, [R0+0x8] ;  /* 0x00000800000a7984 */ /* 0x000fe80000000800 */
[----:B------:R-:W-:Y:S04]  /*0350*/  STS [R0+0x4], R13 ;  /* 0x0000040d00007388 */ /* 0x000fe80000000800 */
[----:B------:R-:W-:Y:S04]  /*0360*/  LDS R15, [R9+-0x124] ;  /* 0xfffedc00090f7984 */ /* 0x000fe80000000800 */
        /* <DEDUP_REMOVED lines=19> */
[----:B------:R-:W-:Y:S04]  /*04a0*/  LDS R11, [R9+0x11c] ;  /* 0x00011c00090b7984 */ /* 0x000fe80000000800 */
        /* <DEDUP_REMOVED lines=11> */
[----:B0-----:R-:W-:-:S05]  /*0560*/  VIADDMNMX R15, R12, R15, R10, PT ;  /* 0x0000000f0c0f7246 */ /* 0x001fca000380010a */
[----:B------:R-:W-:Y:S01]  /*0570*/  STS [R0+0x248], R15 ;  /* 0x0002480f00007388 */ /* 0x000fe20000000800 */
[----:B------:R-:W-:Y:S06]  /*0580*/  BAR.SYNC.DEFER_BLOCKING 0x0 ;  /* 0x0000000000007b1d */ /* 0x000fec0000010000 */
[----:B------:R-:W-:Y:S04]  /*0590*/  LDS R10, [R0] ;  /* 0x00000000000a7984 */ /* 0x000fe80000000800 */
[----:B------:R-:W-:Y:S04]  /*05a0*/  LDS R11, [R9+-0x120] ;  /* 0xfffee000090b7984 */ /* 0x000fe80000000800 */
[----:B------:R-:W0:Y:S02]  /*05b0*/  LDS R12, [R8+-0x8] ;  /* 0xfffff800080c7984 */ /* 0x000e240000000800 */
[----:B0-----:R-:W-:-:S02]  /*05c0*/  VIADDMNMX R11, R12, R11, R10, PT ;  /* 0x0000000b0c0b7246 */ /* 0x001fc4000380010a */
[----:B------:R-:W-:Y:S04]  /*05d0*/  LDS R10, [R0+0x4] ;  /* 0x00000400000a7984 */ /* 0x000fe80000000800 */
[----:B------:R-:W-:Y:S04]  /*05e0*/  STS [R0], R11 ;  /* 0x0000000b00007388 */ /* 0x000fe80000000800 */
[----:B------:R-:W-:Y:S04]  /*05f0*/  LDS R13, [R9+-0x120] ;  /* 0xfffee000090d7984 */ /* 0x000fe80000000800 */
[----:B------:R-:W0:Y:S02]  /*0600*/  LDS R12, [R8+-0x4] ;  /* 0xfffffc00080c7984 */ /* 0x000e240000000800 */
[----:B0-----:R-:W-:-:S02]  /*0610*/  VIADDMNMX R13, R12, R13, R10, PT ;  /* 0x0000000d0c0d7246 */ /* 0x001fc4000380010a */
[----:B------:R-:W-:Y:S04]  /*0620*/  LDS R10, [R0+0x8] ;  /* 0x00000800000a7984 */ /* 0x000fe80000000800 */
[----:B------:R-:W-:Y:S04]  /*0630*/  STS [R0+0x4], R13 ;  /* 0x0000040d00007388 */ /* 0x000fe80000000800 */
[----:B------:R-:W-:Y:S04]  /*0640*/  LDS R15, [R9+-0x120] ;  /* 0xfffee000090f7984 */ /* 0x000fe80000000800 */
[----:B------:R-:W0:Y:S02]  /*0650*/  LDS R12, [R8] ;  /* 0x00000000080c7984 */ /* 0x000e240000000800 */
[----:B0-----:R-:W-:-:S02]  /*0660*/  VIADDMNMX R15, R12, R15, R10, PT ;  /* 0x0000000f0c0f7246 */ /* 0x001fc4000380010a */
[----:B------:R-:W-:Y:S04]  /*0670*/  LDS R10, [R0+0x120] ;  /* 0x00012000000a7984 */ /* 0x000fe80000000800 */
[----:B------:R-:W-:Y:S04]  /*0680*/  STS [R0+0x8], R15 ;  /* 0x0000080f00007388 */ /* 0x000fe80000000800 */
[----:B------:R-:W-:Y:S04]  /*0690*/  LDS R11, [R9] ;  /* 0x00000000090b7984 */ /* 0x000fe80000000800 */
[----:B------:R-:W0:Y:S02]  /*06a0*/  LDS R12, [R8+-0x8] ;  /* 0xfffff800080c7984 */ /* 0x000e240000000800 */
        /* <DEDUP_REMOVED lines=9> */
[----:B------:R-:W0:Y:S02]  /*0740*/  LDS R12, [R8] ;  /* 0x00000000080c7984 */ /* 0x000e240000000800 */
        /* <DEDUP_REMOVED lines=13> */
[----:B------:R0:W-:Y:S04]  /*0820*/  LDS R15, [R9+0x120] ;  /* 0x00012000090f7984 */ /* 0x0001e80000000800 */
[----:B------:R1:W2:Y:S01]  /*0830*/  LDS R12, [R8] ;  /* 0x00000000080c7984 */ /* 0x0002a20000000800 */
[----:B0-----:R-:W-:-:S02]  /*0840*/  VIADD R9, R9, 0x8 ;  /* 0x0000000809097836 */ /* 0x001fc40000000000 */
[----:B-1----:R-:W-:Y:S01]  /*0850*/  VIADD R8, R8, 0x240 ;  /* 0x0000024008087836 */ /* 0x002fe20000000000 */
[----:B--2---:R-:W-:-:S05]  /*0860*/  VIADDMNMX R15, R12, R15, R10, PT ;  /* 0x0000000f0c0f7246 */ /* 0x004fca000380010a */
[----:B------:R1:W-:Y:S01]  /*0870*/  STS [R0+0x248], R15 ;  /* 0x0002480f00007388 */ /* 0x0003e20000000800 */
[----:B------:R-:W-:Y:S06]  /*0880*/  BAR.SYNC.DEFER_BLOCKING 0x0 ;  /* 0x0000000000007b1d */ /* 0x000fec0000010000 */
[----:B------:R-:W-:Y:S05]  /*0890*/  BRA.U UP0, `(.L_x_4) ;  /* 0xfffffff9007c7547 */ /* 0x000fea000b83ffff */
[----:B------:R-:W0:Y:S04]  /*08a0*/  LDS R9, [R0] ;  /* 0x0000000000097984 */ /* 0x000e280000000800 */
[----:B------:R-:W2:Y:S04]  /*08b0*/  LDS R11, [R0+0x4] ;  /* 0x00000400000b7984 */ /* 0x000ea80000000800 */
[----:B------:R-:W3:Y:S04]  /*08c0*/  LDS R13, [R0+0x8] ;  /* 0x00000800000d7984 */ /* 0x000ee80000000800 */
[----:B-1----:R-:W1:Y:S04]  /*08d0*/  LDS R15, [R0+0x120] ;  /* 0x00012000000f7984 */ /* 0x002e680000000800 */
[----:B------:R-:W4:Y:S04]  /*08e0*/  LDS R17, [R0+0x124] ;  /* 0x0001240000117984 */ /* 0x000f280000000800 */
[----:B------:R-:W5:Y:S04]  /*08f0*/  LDS R19, [R0+0x128] ;  /* 0x0001280000137984 */ /* 0x000f680000000800 */
[----:B------:R-:W5:Y:S04]  /*0900*/  LDS R21, [R0+0x240] ;  /* 0x0002400000157984 */ /* 0x000f680000000800 */
[----:B------:R-:W5:Y:S04]  /*0910*/  LDS R23, [R0+0x244] ;  /* 0x0002440000177984 */ /* 0x000f680000000800 */
[----:B------:R-:W5:Y:S04]  /*0920*/  LDS R25, [R0+0x248] ;  /* 0x0002480000197984 */ /* 0x000f680000000800 */
[----:B0-----:R-:W-:Y:S04]  /*0930*/  STG.E desc[UR6][R2.64], R9 ;  /* 0x0000000902007986 */ /* 0x001fe8000c101906 */
[----:B--2---:R-:W-:Y:S04]  /*0940*/  STG.E desc[UR6][R2.64+0x4], R11 ;  /* 0x0000040b02007986 */ /* 0x004fe8000c101906 */
[----:B---3--:R-:W-:Y:S04]  /*0950*/  STG.E desc[UR6][R2.64+0x8], R13 ;  /* 0x0000080d02007986 */ /* 0x008fe8000c101906 */
[----:B-1----:R-:W-:Y:S04]  /*0960*/  STG.E desc[UR6][R4.64], R15 ;  /* 0x0000000f04007986 */ /* 0x002fe8000c101906 */
[----:B----4-:R-:W-:Y:S04]  /*0970*/  STG.E desc[UR6][R4.64+0x4], R17 ;  /* 0x0000041104007986 */ /* 0x010fe8000c101906 */
[----:B-----5:R-:W-:Y:S04]  /*0980*/  STG.E desc[UR6][R4.64+0x8], R19 ;  /* 0x0000081304007986 */ /* 0x020fe8000c101906 */
[----:B------:R-:W-:Y:S04]  /*0990*/  STG.E desc[UR6][R6.64], R21 ;  /* 0x0000001506007986 */ /* 0x000fe8000c101906 */
[----:B------:R-:W-:Y:S04]  /*09a0*/  STG.E desc[UR6][R6.64+0x4], R23 ;  /* 0x0000041706007986 */ /* 0x000fe8000c101906 */
[----:B------:R-:W-:Y:S01]  /*09b0*/  STG.E desc[UR6][R6.64+0x8], R25 ;  /* 0x0000081906007986 */ /* 0x000fe2000c101906 */
[----:B------:R-:W-:Y:S05]  /*09c0*/  EXIT ;  /* 0x000000000000794d */ /* 0x000fea0003800000 */
.L_x_5:
        /* <DEDUP_REMOVED lines=11> */
.L_x_8:


//--------------------- .nv.shared._Z12floyd_phase3Piii --------------------------
	.section	.nv.shared._Z12floyd_phase3Piii,"aw",@nobits
	.sectionflags	@""
	.align	4
.nv.shared._Z12floyd_phase3Piii:
	.zero		42496


//--------------------- .nv.shared.reserved.0     --------------------------
	.section	.nv.shared.reserved.0,"aw",@nobits
	.weak		__nv_reservedSMEM_offset_0_alias
	.size		__nv_reservedSMEM_offset_0_alias, 0, 64
	.other		__nv_reservedSMEM_offset_0_alias,@"STO_CUDA_RESERVED_SHARED STV_DEFAULT"
__nv_reservedSMEM_offset_0_alias:
	.zero		0
	.zero		64


//--------------------- .nv.shared._Z12floyd_phase2Piiii --------------------------
	.section	.nv.shared._Z12floyd_phase2Piiii,"aw",@nobits
	.sectionflags	@""
	.align	4
.nv.shared._Z12floyd_phase2Piiii:
	.zero		42496


//--------------------- .nv.shared._Z12floyd_phase1Piii --------------------------
	.section	.nv.shared._Z12floyd_phase1Piii,"aw",@nobits
	.sectionflags	@""
	.align	4
.nv.shared._Z12floyd_phase1Piii:
	.zero		21760


//--------------------- .nv.constant0._Z12floyd_phase3Piii --------------------------
	.section	.nv.constant0._Z12floyd_phase3Piii,"a",@progbits
	.sectionflags	@""
	.align	4
.nv.constant0._Z12floyd_phase3Piii:
	.zero		912


//--------------------- .nv.constant0._Z12floyd_phase2Piiii --------------------------
	.section	.nv.constant0._Z12floyd_phase2Piiii,"a",@progbits
	.sectionflags	@""
	.align	4
.nv.constant0._Z12floyd_phase2Piiii:
	.zero		916


//--------------------- .nv.constant0._Z12floyd_phase1Piii --------------------------
	.section	.nv.constant0._Z12floyd_phase1Piii,"a",@progbits
	.sectionflags	@""
	.align	4
.nv.constant0._Z12floyd_phase1Piii:
	.zero		912


//--------------------- SYMBOLS --------------------------

	.type		.nv.reservedSmem.offset0,@object
	.size		.nv.reservedSmem.offset0,0x4
	.type		.nv.reservedSmem.cap,@object
	.size		.nv.reservedSmem.cap,0x4
